//
// Generated by NVIDIA NVVM Compiler
//
// Compiler Build ID: CL-36424714
// Cuda compilation tools, release 13.0, V13.0.88
// Based on NVVM 20.0.0
//

.version 9.0
.target sm_100
.address_size 64

	// .globl	_Z7forwardPdiS_iS_i

.visible .entry _Z7forwardPdiS_iS_i(
	.param .u64 .ptr .align 1 _Z7forwardPdiS_iS_i_param_0,
	.param .u32 _Z7forwardPdiS_iS_i_param_1,
	.param .u64 .ptr .align 1 _Z7forwardPdiS_iS_i_param_2,
	.param .u32 _Z7forwardPdiS_iS_i_param_3,
	.param .u64 .ptr .align 1 _Z7forwardPdiS_iS_i_param_4,
	.param .u32 _Z7forwardPdiS_iS_i_param_5
)
{
	.reg .pred 	%p<13>;
	.reg .b32 	%r<10>;
	.reg .b64 	%rd<70>;
	.reg .b64 	%fd<68>;

	ld.param.u64 	%rd24, [_Z7forwardPdiS_iS_i_param_0];
	ld.param.u32 	%r1, [_Z7forwardPdiS_iS_i_param_1];
	ld.param.s32 	%rd3, [_Z7forwardPdiS_iS_i_param_3];
	ld.param.u64 	%rd23, [_Z7forwardPdiS_iS_i_param_4];
	ld.param.u32 	%r2, [_Z7forwardPdiS_iS_i_param_5];
	cvta.to.global.u64 	%rd1, %rd24;
	mov.u32 	%r3, %ctaid.x;
	mov.u32 	%r4, %ntid.x;
	mov.u32 	%r5, %tid.x;
	mad.lo.s32 	%r6, %r3, %r4, %r5;
	cvt.u64.u32 	%rd2, %r6;
	setp.ge.u64 	%p1, %rd2, %rd3;
	@%p1 bra 	$L__BB0_14;
	cvta.to.global.u64 	%rd4, %rd23;
	shl.b64 	%rd25, %rd2, 3;
	add.s64 	%rd5, %rd4, %rd25;
	ld.global.f64 	%fd67, [%rd5];
	cvt.s64.s32 	%rd6, %r1;
	setp.eq.s32 	%p2, %r1, 0;
	@%p2 bra 	$L__BB0_13;
	setp.lt.u32 	%p3, %r1, 8;
	mov.b64 	%rd68, 0;
	@%p3 bra 	$L__BB0_5;
	and.b64  	%rd68, %rd6, -8;
	shl.b64 	%rd8, %rd3, 3;
	add.s64 	%rd28, %rd8, %rd25;
	add.s64 	%rd65, %rd4, %rd28;
	add.s64 	%rd64, %rd1, 32;
	mov.u64 	%rd66, %rd68;
$L__BB0_4:
	.pragma "nounroll";
	ld.global.f64 	%fd15, [%rd65];
	ld.global.f64 	%fd16, [%rd64+-32];
	fma.rn.f64 	%fd17, %fd15, %fd16, %fd67;
	add.s64 	%rd29, %rd65, %rd8;
	ld.global.f64 	%fd18, [%rd29];
	ld.global.f64 	%fd19, [%rd64+-24];
	fma.rn.f64 	%fd20, %fd18, %fd19, %fd17;
	add.s64 	%rd30, %rd29, %rd8;
	ld.global.f64 	%fd21, [%rd30];
	ld.global.f64 	%fd22, [%rd64+-16];
	fma.rn.f64 	%fd23, %fd21, %fd22, %fd20;
	add.s64 	%rd31, %rd30, %rd8;
	ld.global.f64 	%fd24, [%rd31];
	ld.global.f64 	%fd25, [%rd64+-8];
	fma.rn.f64 	%fd26, %fd24, %fd25, %fd23;
	add.s64 	%rd32, %rd31, %rd8;
	ld.global.f64 	%fd27, [%rd32];
	ld.global.f64 	%fd28, [%rd64];
	fma.rn.f64 	%fd29, %fd27, %fd28, %fd26;
	add.s64 	%rd33, %rd32, %rd8;
	ld.global.f64 	%fd30, [%rd33];
	ld.global.f64 	%fd31, [%rd64+8];
	fma.rn.f64 	%fd32, %fd30, %fd31, %fd29;
	add.s64 	%rd34, %rd33, %rd8;
	ld.global.f64 	%fd33, [%rd34];
	ld.global.f64 	%fd34, [%rd64+16];
	fma.rn.f64 	%fd35, %fd33, %fd34, %fd32;
	add.s64 	%rd35, %rd34, %rd8;
	ld.global.f64 	%fd36, [%rd35];
	ld.global.f64 	%fd37, [%rd64+24];
	fma.rn.f64 	%fd67, %fd36, %fd37, %fd35;
	add.s64 	%rd66, %rd66, -8;
	shl.b64 	%rd36, %rd3, 6;
	add.s64 	%rd65, %rd65, %rd36;
	add.s64 	%rd64, %rd64, 64;
	setp.ne.s64 	%p4, %rd66, 0;
	@%p4 bra 	$L__BB0_4;
$L__BB0_5:
	and.b32  	%r7, %r1, 7;
	setp.eq.s32 	%p5, %r7, 0;
	@%p5 bra 	$L__BB0_13;
	and.b64  	%rd37, %rd6, 7;
	add.s64 	%rd38, %rd37, -1;
	setp.lt.u64 	%p6, %rd38, 3;
	@%p6 bra 	$L__BB0_8;
	mad.lo.s64 	%rd39, %rd3, %rd68, %rd3;
	shl.b64 	%rd40, %rd39, 3;
	add.s64 	%rd41, %rd5, %rd40;
	ld.global.f64 	%fd39, [%rd41];
	shl.b64 	%rd42, %rd68, 3;
	add.s64 	%rd43, %rd1, %rd42;
	ld.global.f64 	%fd40, [%rd43];
	fma.rn.f64 	%fd41, %fd39, %fd40, %fd67;
	shl.b64 	%rd44, %rd3, 3;
	add.s64 	%rd45, %rd41, %rd44;
	ld.global.f64 	%fd42, [%rd45];
	ld.global.f64 	%fd43, [%rd43+8];
	fma.rn.f64 	%fd44, %fd42, %fd43, %fd41;
	add.s64 	%rd46, %rd45, %rd44;
	ld.global.f64 	%fd45, [%rd46];
	ld.global.f64 	%fd46, [%rd43+16];
	fma.rn.f64 	%fd47, %fd45, %fd46, %fd44;
	add.s64 	%rd68, %rd68, 4;
	add.s64 	%rd47, %rd46, %rd44;
	ld.global.f64 	%fd48, [%rd47];
	ld.global.f64 	%fd49, [%rd43+24];
	fma.rn.f64 	%fd67, %fd48, %fd49, %fd47;
$L__BB0_8:
	and.b32  	%r8, %r1, 3;
	setp.eq.s32 	%p7, %r8, 0;
	@%p7 bra 	$L__BB0_13;
	setp.eq.s32 	%p8, %r8, 1;
	@%p8 bra 	$L__BB0_11;
	mad.lo.s64 	%rd48, %rd3, %rd68, %rd3;
	shl.b64 	%rd49, %rd48, 3;
	add.s64 	%rd50, %rd5, %rd49;
	ld.global.f64 	%fd51, [%rd50];
	shl.b64 	%rd51, %rd68, 3;
	add.s64 	%rd52, %rd1, %rd51;
	ld.global.f64 	%fd52, [%rd52];
	fma.rn.f64 	%fd53, %fd51, %fd52, %fd67;
	add.s64 	%rd68, %rd68, 2;
	shl.b64 	%rd53, %rd3, 3;
	add.s64 	%rd54, %rd50, %rd53;
	ld.global.f64 	%fd54, [%rd54];
	ld.global.f64 	%fd55, [%rd52+8];
	fma.rn.f64 	%fd67, %fd54, %fd55, %fd53;
$L__BB0_11:
	and.b32  	%r9, %r1, 1;
	setp.eq.b32 	%p9, %r9, 1;
	not.pred 	%p10, %p9;
	@%p10 bra 	$L__BB0_13;
	mad.lo.s64 	%rd55, %rd3, %rd68, %rd3;
	shl.b64 	%rd56, %rd55, 3;
	add.s64 	%rd57, %rd5, %rd56;
	ld.global.f64 	%fd56, [%rd57];
	shl.b64 	%rd58, %rd68, 3;
	add.s64 	%rd59, %rd1, %rd58;
	ld.global.f64 	%fd57, [%rd59];
	fma.rn.f64 	%fd67, %fd56, %fd57, %fd67;
$L__BB0_13:
	ld.param.u64 	%rd63, [_Z7forwardPdiS_iS_i_param_2];
	setp.gt.s32 	%p11, %r2, 0;
	setp.le.f64 	%p12, %fd67, 0d0000000000000000;
	selp.f64 	%fd58, 0d0000000000000000, %fd67, %p12;
	selp.f64 	%fd59, %fd58, %fd67, %p11;
	cvta.to.global.u64 	%rd60, %rd63;
	shl.b64 	%rd61, %rd2, 3;
	add.s64 	%rd62, %rd60, %rd61;
	st.global.f64 	[%rd62], %fd59;
$L__BB0_14:
	ret;

}
	// .globl	_Z14backward_part1PdiS_iS_S_id
.visible .entry _Z14backward_part1PdiS_iS_S_id(
	.param .u64 .ptr .align 1 _Z14backward_part1PdiS_iS_S_id_param_0,
	.param .u32 _Z14backward_part1PdiS_iS_S_id_param_1,
	.param .u64 .ptr .align 1 _Z14backward_part1PdiS_iS_S_id_param_2,
	.param .u32 _Z14backward_part1PdiS_iS_S_id_param_3,
	.param .u64 .ptr .align 1 _Z14backward_part1PdiS_iS_S_id_param_4,
	.param .u64 .ptr .align 1 _Z14backward_part1PdiS_iS_S_id_param_5,
	.param .u32 _Z14backward_part1PdiS_iS_S_id_param_6,
	.param .f64 _Z14backward_part1PdiS_iS_S_id_param_7
)
{
	.reg .pred 	%p<11>;
	.reg .b32 	%r<9>;
	.reg .b64 	%rd<102>;
	.reg .b64 	%fd<96>;

	ld.param.u64 	%rd24, [_Z14backward_part1PdiS_iS_S_id_param_0];
	ld.param.s32 	%rd4, [_Z14backward_part1PdiS_iS_S_id_param_1];
	ld.param.u64 	%rd26, [_Z14backward_part1PdiS_iS_S_id_param_2];
	ld.param.u32 	%r1, [_Z14backward_part1PdiS_iS_S_id_param_3];
	ld.param.u64 	%rd27, [_Z14backward_part1PdiS_iS_S_id_param_4];
	ld.param.f64 	%fd3, [_Z14backward_part1PdiS_iS_S_id_param_7];
	cvta.to.global.u64 	%rd1, %rd27;
	cvta.to.global.u64 	%rd2, %rd26;
	mov.u32 	%r2, %ctaid.x;
	mov.u32 	%r3, %ntid.x;
	mov.u32 	%r4, %tid.x;
	mad.lo.s32 	%r5, %r2, %r3, %r4;
	cvt.u64.u32 	%rd3, %r5;
	setp.ge.u64 	%p1, %rd3, %rd4;
	@%p1 bra 	$L__BB1_13;
	ld.param.u64 	%rd93, [_Z14backward_part1PdiS_iS_S_id_param_5];
	cvta.to.global.u64 	%rd28, %rd93;
	cvta.to.global.u64 	%rd29, %rd24;
	shl.b64 	%rd96, %rd3, 3;
	add.s64 	%rd31, %rd29, %rd96;
	ld.global.f64 	%fd1, [%rd31];
	add.s64 	%rd5, %rd28, %rd96;
	ld.global.f64 	%fd4, [%rd5];
	add.f64 	%fd5, %fd1, %fd4;
	st.global.f64 	[%rd5], %fd5;
	cvt.s64.s32 	%rd6, %r1;
	setp.eq.s32 	%p2, %r1, 0;
	@%p2 bra 	$L__BB1_13;
	add.f64 	%fd2, %fd3, %fd3;
	setp.lt.u32 	%p3, %r1, 8;
	mov.b64 	%rd100, 0;
	@%p3 bra 	$L__BB1_5;
	and.b64  	%rd100, %rd6, -8;
	shl.b64 	%rd8, %rd4, 3;
	add.s64 	%rd95, %rd2, 32;
	mov.b64 	%rd98, 0;
	mov.u64 	%rd97, %rd100;
$L__BB1_4:
	.pragma "nounroll";
	ld.param.u64 	%rd94, [_Z14backward_part1PdiS_iS_S_id_param_5];
	ld.global.f64 	%fd6, [%rd95+-32];
	mad.lo.s64 	%rd34, %rd4, %rd98, %rd4;
	add.s64 	%rd35, %rd34, %rd3;
	shl.b64 	%rd36, %rd35, 3;
	add.s64 	%rd37, %rd1, %rd8;
	add.s64 	%rd38, %rd37, %rd96;
	ld.global.f64 	%fd7, [%rd38];
	mul.f64 	%fd8, %fd2, %fd7;
	fma.rn.f64 	%fd9, %fd1, %fd6, %fd8;
	cvta.to.global.u64 	%rd39, %rd94;
	add.s64 	%rd40, %rd39, %rd8;
	add.s64 	%rd41, %rd40, %rd96;
	ld.global.f64 	%fd10, [%rd41];
	add.f64 	%fd11, %fd10, %fd9;
	st.global.f64 	[%rd41], %fd11;
	ld.global.f64 	%fd12, [%rd95+-24];
	add.s64 	%rd42, %rd37, %rd36;
	ld.global.f64 	%fd13, [%rd42];
	mul.f64 	%fd14, %fd2, %fd13;
	fma.rn.f64 	%fd15, %fd1, %fd12, %fd14;
	add.s64 	%rd43, %rd41, %rd8;
	ld.global.f64 	%fd16, [%rd43];
	add.f64 	%fd17, %fd16, %fd15;
	st.global.f64 	[%rd43], %fd17;
	ld.global.f64 	%fd18, [%rd95+-16];
	add.s64 	%rd44, %rd42, %rd8;
	ld.global.f64 	%fd19, [%rd44];
	mul.f64 	%fd20, %fd2, %fd19;
	fma.rn.f64 	%fd21, %fd1, %fd18, %fd20;
	add.s64 	%rd45, %rd43, %rd8;
	ld.global.f64 	%fd22, [%rd45];
	add.f64 	%fd23, %fd22, %fd21;
	st.global.f64 	[%rd45], %fd23;
	ld.global.f64 	%fd24, [%rd95+-8];
	add.s64 	%rd46, %rd44, %rd8;
	ld.global.f64 	%fd25, [%rd46];
	mul.f64 	%fd26, %fd2, %fd25;
	fma.rn.f64 	%fd27, %fd1, %fd24, %fd26;
	add.s64 	%rd47, %rd45, %rd8;
	ld.global.f64 	%fd28, [%rd47];
	add.f64 	%fd29, %fd28, %fd27;
	st.global.f64 	[%rd47], %fd29;
	ld.global.f64 	%fd30, [%rd95];
	add.s64 	%rd48, %rd46, %rd8;
	ld.global.f64 	%fd31, [%rd48];
	mul.f64 	%fd32, %fd2, %fd31;
	fma.rn.f64 	%fd33, %fd1, %fd30, %fd32;
	add.s64 	%rd49, %rd47, %rd8;
	ld.global.f64 	%fd34, [%rd49];
	add.f64 	%fd35, %fd34, %fd33;
	st.global.f64 	[%rd49], %fd35;
	ld.global.f64 	%fd36, [%rd95+8];
	add.s64 	%rd50, %rd48, %rd8;
	ld.global.f64 	%fd37, [%rd50];
	mul.f64 	%fd38, %fd2, %fd37;
	fma.rn.f64 	%fd39, %fd1, %fd36, %fd38;
	add.s64 	%rd51, %rd49, %rd8;
	ld.global.f64 	%fd40, [%rd51];
	add.f64 	%fd41, %fd40, %fd39;
	st.global.f64 	[%rd51], %fd41;
	ld.global.f64 	%fd42, [%rd95+16];
	add.s64 	%rd52, %rd50, %rd8;
	ld.global.f64 	%fd43, [%rd52];
	mul.f64 	%fd44, %fd2, %fd43;
	fma.rn.f64 	%fd45, %fd1, %fd42, %fd44;
	add.s64 	%rd53, %rd51, %rd8;
	ld.global.f64 	%fd46, [%rd53];
	add.f64 	%fd47, %fd46, %fd45;
	st.global.f64 	[%rd53], %fd47;
	ld.global.f64 	%fd48, [%rd95+24];
	add.s64 	%rd98, %rd98, 8;
	add.s64 	%rd54, %rd52, %rd8;
	ld.global.f64 	%fd49, [%rd54];
	mul.f64 	%fd50, %fd2, %fd49;
	fma.rn.f64 	%fd51, %fd1, %fd48, %fd50;
	add.s64 	%rd55, %rd53, %rd8;
	ld.global.f64 	%fd52, [%rd55];
	add.f64 	%fd53, %fd52, %fd51;
	st.global.f64 	[%rd55], %fd53;
	add.s64 	%rd97, %rd97, -8;
	shl.b64 	%rd56, %rd4, 6;
	add.s64 	%rd96, %rd96, %rd56;
	add.s64 	%rd95, %rd95, 64;
	setp.ne.s64 	%p4, %rd97, 0;
	@%p4 bra 	$L__BB1_4;
$L__BB1_5:
	and.b32  	%r6, %r1, 7;
	setp.eq.s32 	%p5, %r6, 0;
	@%p5 bra 	$L__BB1_13;
	and.b64  	%rd57, %rd6, 7;
	add.s64 	%rd58, %rd57, -1;
	setp.lt.u64 	%p6, %rd58, 3;
	@%p6 bra 	$L__BB1_8;
	shl.b64 	%rd59, %rd100, 3;
	add.s64 	%rd60, %rd2, %rd59;
	ld.global.f64 	%fd54, [%rd60];
	mad.lo.s64 	%rd61, %rd4, %rd100, %rd4;
	add.s64 	%rd62, %rd61, %rd3;
	shl.b64 	%rd63, %rd62, 3;
	add.s64 	%rd64, %rd1, %rd63;
	ld.global.f64 	%fd55, [%rd64];
	mul.f64 	%fd56, %fd2, %fd55;
	fma.rn.f64 	%fd57, %fd1, %fd54, %fd56;
	shl.b64 	%rd65, %rd61, 3;
	add.s64 	%rd66, %rd5, %rd65;
	ld.global.f64 	%fd58, [%rd66];
	add.f64 	%fd59, %fd58, %fd57;
	st.global.f64 	[%rd66], %fd59;
	ld.global.f64 	%fd60, [%rd60+8];
	shl.b64 	%rd67, %rd4, 3;
	add.s64 	%rd68, %rd64, %rd67;
	ld.global.f64 	%fd61, [%rd68];
	mul.f64 	%fd62, %fd2, %fd61;
	fma.rn.f64 	%fd63, %fd1, %fd60, %fd62;
	add.s64 	%rd69, %rd66, %rd67;
	ld.global.f64 	%fd64, [%rd69];
	add.f64 	%fd65, %fd64, %fd63;
	st.global.f64 	[%rd69], %fd65;
	ld.global.f64 	%fd66, [%rd60+16];
	add.s64 	%rd70, %rd68, %rd67;
	ld.global.f64 	%fd67, [%rd70];
	mul.f64 	%fd68, %fd2, %fd67;
	fma.rn.f64 	%fd69, %fd1, %fd66, %fd68;
	add.s64 	%rd71, %rd69, %rd67;
	ld.global.f64 	%fd70, [%rd71];
	add.f64 	%fd71, %fd70, %fd69;
	st.global.f64 	[%rd71], %fd71;
	ld.global.f64 	%fd72, [%rd60+24];
	add.s64 	%rd100, %rd100, 4;
	add.s64 	%rd72, %rd70, %rd67;
	ld.global.f64 	%fd73, [%rd72];
	mul.f64 	%fd74, %fd2, %fd73;
	fma.rn.f64 	%fd75, %fd1, %fd72, %fd74;
	add.s64 	%rd73, %rd71, %rd67;
	ld.global.f64 	%fd76, [%rd73];
	add.f64 	%fd77, %fd76, %fd75;
	st.global.f64 	[%rd73], %fd77;
$L__BB1_8:
	and.b32  	%r7, %r1, 3;
	setp.eq.s32 	%p7, %r7, 0;
	@%p7 bra 	$L__BB1_13;
	setp.eq.s32 	%p8, %r7, 1;
	@%p8 bra 	$L__BB1_11;
	shl.b64 	%rd74, %rd100, 3;
	add.s64 	%rd75, %rd2, %rd74;
	ld.global.f64 	%fd78, [%rd75];
	mad.lo.s64 	%rd76, %rd4, %rd100, %rd4;
	add.s64 	%rd77, %rd76, %rd3;
	shl.b64 	%rd78, %rd77, 3;
	add.s64 	%rd79, %rd1, %rd78;
	ld.global.f64 	%fd79, [%rd79];
	mul.f64 	%fd80, %fd2, %fd79;
	fma.rn.f64 	%fd81, %fd1, %fd78, %fd80;
	shl.b64 	%rd80, %rd76, 3;
	add.s64 	%rd81, %rd5, %rd80;
	ld.global.f64 	%fd82, [%rd81];
	add.f64 	%fd83, %fd82, %fd81;
	st.global.f64 	[%rd81], %fd83;
	ld.global.f64 	%fd84, [%rd75+8];
	add.s64 	%rd100, %rd100, 2;
	shl.b64 	%rd82, %rd4, 3;
	add.s64 	%rd83, %rd79, %rd82;
	ld.global.f64 	%fd85, [%rd83];
	mul.f64 	%fd86, %fd2, %fd85;
	fma.rn.f64 	%fd87, %fd1, %fd84, %fd86;
	add.s64 	%rd84, %rd81, %rd82;
	ld.global.f64 	%fd88, [%rd84];
	add.f64 	%fd89, %fd88, %fd87;
	st.global.f64 	[%rd84], %fd89;
$L__BB1_11:
	and.b32  	%r8, %r1, 1;
	setp.eq.b32 	%p9, %r8, 1;
	not.pred 	%p10, %p9;
	@%p10 bra 	$L__BB1_13;
	shl.b64 	%rd85, %rd100, 3;
	add.s64 	%rd86, %rd2, %rd85;
	ld.global.f64 	%fd90, [%rd86];
	mad.lo.s64 	%rd87, %rd4, %rd100, %rd4;
	add.s64 	%rd88, %rd87, %rd3;
	shl.b64 	%rd89, %rd88, 3;
	add.s64 	%rd90, %rd1, %rd89;
	ld.global.f64 	%fd91, [%rd90];
	mul.f64 	%fd92, %fd2, %fd91;
	fma.rn.f64 	%fd93, %fd1, %fd90, %fd92;
	shl.b64 	%rd91, %rd87, 3;
	add.s64 	%rd92, %rd5, %rd91;
	ld.global.f64 	%fd94, [%rd92];
	add.f64 	%fd95, %fd94, %fd93;
	st.global.f64 	[%rd92], %fd95;
$L__BB1_13:
	ret;

}
	// .globl	_Z14backward_part2PdiS_iS_S_id
.visible .entry _Z14backward_part2PdiS_iS_S_id(
	.param .u64 .ptr .align 1 _Z14backward_part2PdiS_iS_S_id_param_0,
	.param .u32 _Z14backward_part2PdiS_iS_S_id_param_1,
	.param .u64 .ptr .align 1 _Z14backward_part2PdiS_iS_S_id_param_2,
	.param .u32 _Z14backward_part2PdiS_iS_S_id_param_3,
	.param .u64 .ptr .align 1 _Z14backward_part2PdiS_iS_S_id_param_4,
	.param .u64 .ptr .align 1 _Z14backward_part2PdiS_iS_S_id_param_5,
	.param .u32 _Z14backward_part2PdiS_iS_S_id_param_6,
	.param .f64 _Z14backward_part2PdiS_iS_S_id_param_7
)
{
	.reg .pred 	%p<12>;
	.reg .b32 	%r<9>;
	.reg .b64 	%rd<65>;
	.reg .b64 	%fd<115>;

	ld.param.u64 	%rd31, [_Z14backward_part2PdiS_iS_S_id_param_0];
	ld.param.u32 	%r1, [_Z14backward_part2PdiS_iS_S_id_param_1];
	ld.param.u64 	%rd30, [_Z14backward_part2PdiS_iS_S_id_param_2];
	ld.param.s32 	%rd32, [_Z14backward_part2PdiS_iS_S_id_param_3];
	ld.param.u64 	%rd33, [_Z14backward_part2PdiS_iS_S_id_param_4];
	cvta.to.global.u64 	%rd1, %rd33;
	cvta.to.global.u64 	%rd2, %rd31;
	mov.u32 	%r2, %ctaid.x;
	mov.u32 	%r3, %ntid.x;
	mov.u32 	%r4, %tid.x;
	mad.lo.s32 	%r5, %r2, %r3, %r4;
	cvt.u64.u32 	%rd3, %r5;
	setp.ge.u64 	%p1, %rd3, %rd32;
	mov.f64 	%fd114, 0d0000000000000000;
	@%p1 bra 	$L__BB2_16;
	cvta.to.global.u64 	%rd34, %rd30;
	shl.b64 	%rd35, %rd3, 3;
	add.s64 	%rd4, %rd34, %rd35;
	ld.global.f64 	%fd15, [%rd4];
	setp.leu.f64 	%p2, %fd15, 0d0000000000000000;
	@%p2 bra 	$L__BB2_15;
	cvt.s64.s32 	%rd5, %r1;
	setp.eq.s32 	%p3, %r1, 0;
	@%p3 bra 	$L__BB2_15;
	mad.lo.s64 	%rd6, %rd5, %rd3, %rd5;
	setp.lt.u32 	%p4, %r1, 16;
	mov.b64 	%rd60, 0;
	mov.f64 	%fd114, 0d0000000000000000;
	@%p4 bra 	$L__BB2_6;
	and.b64  	%rd60, %rd5, -16;
	add.s64 	%rd57, %rd2, 64;
	shl.b64 	%rd37, %rd6, 3;
	add.s64 	%rd38, %rd37, %rd1;
	add.s64 	%rd56, %rd38, 64;
	mov.f64 	%fd114, 0d0000000000000000;
	mov.u64 	%rd58, %rd60;
$L__BB2_5:
	.pragma "nounroll";
	ld.global.f64 	%fd20, [%rd57+-64];
	ld.global.f64 	%fd21, [%rd56+-64];
	fma.rn.f64 	%fd22, %fd20, %fd21, %fd114;
	ld.global.f64 	%fd23, [%rd57+-56];
	ld.global.f64 	%fd24, [%rd56+-56];
	fma.rn.f64 	%fd25, %fd23, %fd24, %fd22;
	ld.global.f64 	%fd26, [%rd57+-48];
	ld.global.f64 	%fd27, [%rd56+-48];
	fma.rn.f64 	%fd28, %fd26, %fd27, %fd25;
	ld.global.f64 	%fd29, [%rd57+-40];
	ld.global.f64 	%fd30, [%rd56+-40];
	fma.rn.f64 	%fd31, %fd29, %fd30, %fd28;
	ld.global.f64 	%fd32, [%rd57+-32];
	ld.global.f64 	%fd33, [%rd56+-32];
	fma.rn.f64 	%fd34, %fd32, %fd33, %fd31;
	ld.global.f64 	%fd35, [%rd57+-24];
	ld.global.f64 	%fd36, [%rd56+-24];
	fma.rn.f64 	%fd37, %fd35, %fd36, %fd34;
	ld.global.f64 	%fd38, [%rd57+-16];
	ld.global.f64 	%fd39, [%rd56+-16];
	fma.rn.f64 	%fd40, %fd38, %fd39, %fd37;
	ld.global.f64 	%fd41, [%rd57+-8];
	ld.global.f64 	%fd42, [%rd56+-8];
	fma.rn.f64 	%fd43, %fd41, %fd42, %fd40;
	ld.global.f64 	%fd44, [%rd57];
	ld.global.f64 	%fd45, [%rd56];
	fma.rn.f64 	%fd46, %fd44, %fd45, %fd43;
	ld.global.f64 	%fd47, [%rd57+8];
	ld.global.f64 	%fd48, [%rd56+8];
	fma.rn.f64 	%fd49, %fd47, %fd48, %fd46;
	ld.global.f64 	%fd50, [%rd57+16];
	ld.global.f64 	%fd51, [%rd56+16];
	fma.rn.f64 	%fd52, %fd50, %fd51, %fd49;
	ld.global.f64 	%fd53, [%rd57+24];
	ld.global.f64 	%fd54, [%rd56+24];
	fma.rn.f64 	%fd55, %fd53, %fd54, %fd52;
	ld.global.f64 	%fd56, [%rd57+32];
	ld.global.f64 	%fd57, [%rd56+32];
	fma.rn.f64 	%fd58, %fd56, %fd57, %fd55;
	ld.global.f64 	%fd59, [%rd57+40];
	ld.global.f64 	%fd60, [%rd56+40];
	fma.rn.f64 	%fd61, %fd59, %fd60, %fd58;
	ld.global.f64 	%fd62, [%rd57+48];
	ld.global.f64 	%fd63, [%rd56+48];
	fma.rn.f64 	%fd64, %fd62, %fd63, %fd61;
	ld.global.f64 	%fd65, [%rd57+56];
	ld.global.f64 	%fd66, [%rd56+56];
	fma.rn.f64 	%fd114, %fd65, %fd66, %fd64;
	add.s64 	%rd58, %rd58, -16;
	add.s64 	%rd57, %rd57, 128;
	add.s64 	%rd56, %rd56, 128;
	setp.ne.s64 	%p5, %rd58, 0;
	@%p5 bra 	$L__BB2_5;
$L__BB2_6:
	and.b32  	%r6, %r1, 15;
	setp.eq.s32 	%p6, %r6, 0;
	@%p6 bra 	$L__BB2_15;
	and.b64  	%rd39, %rd5, 15;
	add.s64 	%rd40, %rd39, -1;
	setp.lt.u64 	%p7, %rd40, 7;
	@%p7 bra 	$L__BB2_9;
	shl.b64 	%rd41, %rd60, 3;
	add.s64 	%rd42, %rd2, %rd41;
	ld.global.f64 	%fd68, [%rd42];
	add.s64 	%rd43, %rd60, %rd6;
	shl.b64 	%rd44, %rd43, 3;
	add.s64 	%rd45, %rd1, %rd44;
	ld.global.f64 	%fd69, [%rd45];
	fma.rn.f64 	%fd70, %fd68, %fd69, %fd114;
	ld.global.f64 	%fd71, [%rd42+8];
	ld.global.f64 	%fd72, [%rd45+8];
	fma.rn.f64 	%fd73, %fd71, %fd72, %fd70;
	ld.global.f64 	%fd74, [%rd42+16];
	ld.global.f64 	%fd75, [%rd45+16];
	fma.rn.f64 	%fd76, %fd74, %fd75, %fd73;
	ld.global.f64 	%fd77, [%rd42+24];
	ld.global.f64 	%fd78, [%rd45+24];
	fma.rn.f64 	%fd79, %fd77, %fd78, %fd76;
	ld.global.f64 	%fd80, [%rd42+32];
	ld.global.f64 	%fd81, [%rd45+32];
	fma.rn.f64 	%fd82, %fd80, %fd81, %fd79;
	ld.global.f64 	%fd83, [%rd42+40];
	ld.global.f64 	%fd84, [%rd45+40];
	fma.rn.f64 	%fd85, %fd83, %fd84, %fd82;
	ld.global.f64 	%fd86, [%rd42+48];
	ld.global.f64 	%fd87, [%rd45+48];
	fma.rn.f64 	%fd88, %fd86, %fd87, %fd85;
	ld.global.f64 	%fd89, [%rd42+56];
	ld.global.f64 	%fd90, [%rd45+56];
	fma.rn.f64 	%fd114, %fd89, %fd90, %fd88;
	add.s64 	%rd60, %rd60, 8;
$L__BB2_9:
	and.b32  	%r7, %r1, 7;
	setp.eq.s32 	%p8, %r7, 0;
	@%p8 bra 	$L__BB2_15;
	and.b64  	%rd46, %rd5, 7;
	add.s64 	%rd47, %rd46, -1;
	setp.lt.u64 	%p9, %rd47, 3;
	@%p9 bra 	$L__BB2_12;
	shl.b64 	%rd48, %rd60, 3;
	add.s64 	%rd49, %rd2, %rd48;
	ld.global.f64 	%fd92, [%rd49];
	add.s64 	%rd50, %rd60, %rd6;
	shl.b64 	%rd51, %rd50, 3;
	add.s64 	%rd52, %rd1, %rd51;
	ld.global.f64 	%fd93, [%rd52];
	fma.rn.f64 	%fd94, %fd92, %fd93, %fd114;
	ld.global.f64 	%fd95, [%rd49+8];
	ld.global.f64 	%fd96, [%rd52+8];
	fma.rn.f64 	%fd97, %fd95, %fd96, %fd94;
	ld.global.f64 	%fd98, [%rd49+16];
	ld.global.f64 	%fd99, [%rd52+16];
	fma.rn.f64 	%fd100, %fd98, %fd99, %fd97;
	ld.global.f64 	%fd101, [%rd49+24];
	ld.global.f64 	%fd102, [%rd52+24];
	fma.rn.f64 	%fd114, %fd101, %fd102, %fd100;
	add.s64 	%rd60, %rd60, 4;
$L__BB2_12:
	and.b32  	%r8, %r1, 3;
	setp.eq.s32 	%p10, %r8, 0;
	@%p10 bra 	$L__BB2_15;
	shl.b64 	%rd53, %rd6, 3;
	shl.b64 	%rd54, %rd60, 3;
	add.s64 	%rd55, %rd53, %rd54;
	add.s64 	%rd64, %rd1, %rd55;
	add.s64 	%rd63, %rd2, %rd54;
	and.b64  	%rd62, %rd5, 3;
$L__BB2_14:
	.pragma "nounroll";
	ld.global.f64 	%fd103, [%rd63];
	ld.global.f64 	%fd104, [%rd64];
	fma.rn.f64 	%fd114, %fd103, %fd104, %fd114;
	add.s64 	%rd64, %rd64, 8;
	add.s64 	%rd63, %rd63, 8;
	add.s64 	%rd62, %rd62, -1;
	setp.ne.s64 	%p11, %rd62, 0;
	@%p11 bra 	$L__BB2_14;
$L__BB2_15:
	st.global.f64 	[%rd4], %fd114;
$L__BB2_16:
	ret;

}
	// .globl	_Z12update_paramPdS_idi
.visible .entry _Z12update_paramPdS_idi(
	.param .u64 .ptr .align 1 _Z12update_paramPdS_idi_param_0,
	.param .u64 .ptr .align 1 _Z12update_paramPdS_idi_param_1,
	.param .u32 _Z12update_paramPdS_idi_param_2,
	.param .f64 _Z12update_paramPdS_idi_param_3,
	.param .u32 _Z12update_paramPdS_idi_param_4
)
{
	.reg .pred 	%p<2>;
	.reg .b32 	%r<7>;
	.reg .b32 	%f<2>;
	.reg .b64 	%rd<8>;
	.reg .b64 	%fd<8>;

	ld.param.u64 	%rd1, [_Z12update_paramPdS_idi_param_0];
	ld.param.u64 	%rd2, [_Z12update_paramPdS_idi_param_1];
	ld.param.u32 	%r3, [_Z12update_paramPdS_idi_param_2];
	ld.param.f64 	%fd1, [_Z12update_paramPdS_idi_param_3];
	ld.param.u32 	%r2, [_Z12update_paramPdS_idi_param_4];
	mov.u32 	%r4, %ctaid.x;
	mov.u32 	%r5, %ntid.x;
	mov.u32 	%r6, %tid.x;
	mad.lo.s32 	%r1, %r4, %r5, %r6;
	setp.ge.s32 	%p1, %r1, %r3;
	@%p1 bra 	$L__BB3_2;
	cvta.to.global.u64 	%rd3, %rd1;
	cvta.to.global.u64 	%rd4, %rd2;
	mul.wide.s32 	%rd5, %r1, 8;
	add.s64 	%rd6, %rd3, %rd5;
	ld.global.f64 	%fd2, [%rd6];
	add.s64 	%rd7, %rd4, %rd5;
	ld.global.f64 	%fd3, [%rd7];
	mul.f64 	%fd4, %fd1, %fd3;
	cvt.rn.f32.s32 	%f1, %r2;
	cvt.f64.f32 	%fd5, %f1;
	div.rn.f64 	%fd6, %fd4, %fd5;
	sub.f64 	%fd7, %fd2, %fd6;
	st.global.f64 	[%rd6], %fd7;
$L__BB3_2:
	ret;

}


// ===== COMPILED SASS (sm_100) =====

	.target	sm_100

	.elftype	@"ET_EXEC"


//--------------------- .note.nv.tkinfo           --------------------------
	.section	.note.nv.tkinfo,"",@"SHT_NOTE"
	.sectionflags	@"SHF_NOTE_NV_TKINFO"
	.tkinfo
        /*0018*/ 	.word	0x00000002
        /*0030*/ 	.string	""
        /*0030*/ 	.string	"ptxas"
        /*0030*/ 	.string	"Cuda compilation tools, release 13.0, V13.0.88"
        /*0030*/ 	.string	"Build cuda_13.0.r13.0/compiler.36424714_0"
        /*0030*/ 	.string	"-arch sm_100 -m 64 "



//--------------------- .note.nv.cuinfo           --------------------------
	.section	.note.nv.cuinfo,"",@"SHT_NOTE"
	.sectionflags	@"SHF_NOTE_NV_CUINFO"
        /*0018*/ 	.short	0x0002
        /*001a*/ 	.short	0x0064
        /*001c*/ 	.short	0x0082
	.zero		2


//--------------------- .nv.info                  --------------------------
	.section	.nv.info,"",@"SHT_CUDA_INFO"
	.align	4


	//----- nvinfo : EIATTR_REGCOUNT
	.align		4
        /*0000*/ 	.byte	0x04, 0x2f
        /*0002*/ 	.short	(.L_1 - .L_0)
	.align		4
.L_0:
        /*0004*/ 	.word	index@(_Z7forwardPdiS_iS_i)
        /*0008*/ 	.word	0x00000020


	//----- nvinfo : EIATTR_FRAME_SIZE
	.align		4
.L_1:
        /*000c*/ 	.byte	0x04, 0x11
        /*000e*/ 	.short	(.L_3 - .L_2)
	.align		4
.L_2:
        /*0010*/ 	.word	index@(_Z7forwardPdiS_iS_i)
        /*0014*/ 	.word	0x00000000


	//----- nvinfo : EIATTR_REGCOUNT
	.align		4
.L_3:
        /*0018*/ 	.byte	0x04, 0x2f
        /*001a*/ 	.short	(.L_5 - .L_4)
	.align		4
.L_4:
        /*001c*/ 	.word	index@(_Z14backward_part1PdiS_iS_S_id)
        /*0020*/ 	.word	0x00000020


	//----- nvinfo : EIATTR_FRAME_SIZE
	.align		4
.L_5:
        /*0024*/ 	.byte	0x04, 0x11
        /*0026*/ 	.short	(.L_7 - .L_6)
	.align		4
.L_6:
        /*0028*/ 	.word	index@(_Z14backward_part1PdiS_iS_S_id)
        /*002c*/ 	.word	0x00000000


	//----- nvinfo : EIATTR_REGCOUNT
	.align		4
.L_7:
        /*0030*/ 	.byte	0x04, 0x2f
        /*0032*/ 	.short	(.L_9 - .L_8)
	.align		4
.L_8:
        /*0034*/ 	.word	index@(_Z14backward_part2PdiS_iS_S_id)
        /*0038*/ 	.word	0x00000020


	//----- nvinfo : EIATTR_FRAME_SIZE
	.align		4
.L_9:
        /*003c*/ 	.byte	0x04, 0x11
        /*003e*/ 	.short	(.L_11 - .L_10)
	.align		4
.L_10:
        /*0040*/ 	.word	index@(_Z14backward_part2PdiS_iS_S_id)
        /*0044*/ 	.word	0x00000000


	//----- nvinfo : EIATTR_REGCOUNT
	.align		4
.L_11:
        /*0048*/ 	.byte	0x04, 0x2f
        /*004a*/ 	.short	(.L_13 - .L_12)
	.align		4
.L_12:
        /*004c*/ 	.word	index@(_Z12update_paramPdS_idi)
        /*0050*/ 	.word	0x0000001c


	//----- nvinfo : EIATTR_FRAME_SIZE
	.align		4
.L_13:
        /*0054*/ 	.byte	0x04, 0x11
        /*0056*/ 	.short	(.L_15 - .L_14)
	.align		4
.L_14:
        /*0058*/ 	.word	index@($__internal_0_$__cuda_sm20_div_rn_f64_full)
        /*005c*/ 	.word	0x00000000


	//----- nvinfo : EIATTR_FRAME_SIZE
	.align		4
.L_15:
        /*0060*/ 	.byte	0x04, 0x11
        /*0062*/ 	.short	(.L_17 - .L_16)
	.align		4
.L_16:
        /*0064*/ 	.word	index@(_Z12update_paramPdS_idi)
        /*0068*/ 	.word	0x00000000


	//----- nvinfo : EIATTR_MIN_STACK_SIZE
	.align		4
.L_17:
        /*006c*/ 	.byte	0x04, 0x12
        /*006e*/ 	.short	(.L_19 - .L_18)
	.align		4
.L_18:
        /*0070*/ 	.word	index@(_Z12update_paramPdS_idi)
        /*0074*/ 	.word	0x00000000


	//----- nvinfo : EIATTR_MIN_STACK_SIZE
	.align		4
.L_19:
        /*0078*/ 	.byte	0x04, 0x12
        /*007a*/ 	.short	(.L_21 - .L_20)
	.align		4
.L_20:
        /*007c*/ 	.word	index@(_Z14backward_part2PdiS_iS_S_id)
        /*0080*/ 	.word	0x00000000


	//----- nvinfo : EIATTR_MIN_STACK_SIZE
	.align		4
.L_21:
        /*0084*/ 	.byte	0x04, 0x12
        /*0086*/ 	.short	(.L_23 - .L_22)
	.align		4
.L_22:
        /*0088*/ 	.word	index@(_Z14backward_part1PdiS_iS_S_id)
        /*008c*/ 	.word	0x00000000


	//----- nvinfo : EIATTR_MIN_STACK_SIZE
	.align		4
.L_23:
        /*0090*/ 	.byte	0x04, 0x12
        /*0092*/ 	.short	(.L_25 - .L_24)
	.align		4
.L_24:
        /*0094*/ 	.word	index@(_Z7forwardPdiS_iS_i)
        /*0098*/ 	.word	0x00000000
.L_25:


//--------------------- .nv.compat                --------------------------
	.section	.nv.compat,"",@"SHT_CUDA_COMPAT_INFO"
	.align	4
        /*0000*/ 	.byte	0x02, 0x09, 0x00, 0x00, 0x02, 0x02, 0x01, 0x00, 0x02, 0x05, 0x05, 0x00, 0x03, 0x07, 0x01, 0x01
        /*0010*/ 	.byte	0x02, 0x03, 0x00, 0x00, 0x02, 0x06, 0x01, 0x00, 0x04, 0x0b, 0x08, 0x00, 0x01, 0x00, 0x00, 0x00
        /*0020*/ 	.byte	0x00, 0x00, 0x00, 0x00


//--------------------- .nv.info._Z12update_paramPdS_idi --------------------------
	.section	.nv.info._Z12update_paramPdS_idi,"",@"SHT_CUDA_INFO"
	.sectionflags	@""
	.align	4


	//----- nvinfo : EIATTR_CUDA_API_VERSION
	.align		4
        /*0000*/ 	.byte	0x04, 0x37
        /*0002*/ 	.short	(.L_27 - .L_26)
.L_26:
        /*0004*/ 	.word	0x00000082


	//----- nvinfo : EIATTR_KPARAM_INFO
	.align		4
.L_27:
        /*0008*/ 	.byte	0x04, 0x17
        /*000a*/ 	.short	(.L_29 - .L_28)
.L_28:
        /*000c*/ 	.word	0x00000000
        /*0010*/ 	.short	0x0004
        /*0012*/ 	.short	0x0020
        /*0014*/ 	.byte	0x00, 0xf0, 0x11, 0x00


	//----- nvinfo : EIATTR_KPARAM_INFO
	.align		4
.L_29:
        /*0018*/ 	.byte	0x04, 0x17
        /*001a*/ 	.short	(.L_31 - .L_30)
.L_30:
        /*001c*/ 	.word	0x00000000
        /*0020*/ 	.short	0x0003
        /*0022*/ 	.short	0x0018
        /*0024*/ 	.byte	0x00, 0xf0, 0x21, 0x00


	//----- nvinfo : EIATTR_KPARAM_INFO
	.align		4
.L_31:
        /*0028*/ 	.byte	0x04, 0x17
        /*002a*/ 	.short	(.L_33 - .L_32)
.L_32:
        /*002c*/ 	.word	0x00000000
        /*0030*/ 	.short	0x0002
        /*0032*/ 	.short	0x0010
        /*0034*/ 	.byte	0x00, 0xf0, 0x11, 0x00


	//----- nvinfo : EIATTR_KPARAM_INFO
	.align		4
.L_33:
        /*0038*/ 	.byte	0x04, 0x17
        /*003a*/ 	.short	(.L_35 - .L_34)
.L_34:
        /*003c*/ 	.word	0x00000000
        /*0040*/ 	.short	0x0001
        /*0042*/ 	.short	0x0008
        /*0044*/ 	.byte	0x00, 0xf5, 0x21, 0x00


	//----- nvinfo : EIATTR_KPARAM_INFO
	.align		4
.L_35:
        /*0048*/ 	.byte	0x04, 0x17
        /*004a*/ 	.short	(.L_37 - .L_36)
.L_36:
        /*004c*/ 	.word	0x00000000
        /*0050*/ 	.short	0x0000
        /*0052*/ 	.short	0x0000
        /*0054*/ 	.byte	0x00, 0xf5, 0x21, 0x00


	//----- nvinfo : EIATTR_SPARSE_MMA_MASK
	.align		4
.L_37:
        /*0058*/ 	.byte	0x03, 0x50
        /*005a*/ 	.short	0x0000


	//----- nvinfo : EIATTR_MAXREG_COUNT
	.align		4
        /*005c*/ 	.byte	0x03, 0x1b
        /*005e*/ 	.short	0x00ff


	//----- nvinfo : EIATTR_MERCURY_ISA_VERSION
	.align		4
        /*0060*/ 	.byte	0x03, 0x5f
        /*0062*/ 	.short	0x0101


	//----- nvinfo : EIATTR_VRC_CTA_INIT_COUNT
	.align		4
        /*0064*/ 	.byte	0x02, 0x4a
	.zero		1
	.zero		1


	//----- nvinfo : EIATTR_EXIT_INSTR_OFFSETS
	.align		4
        /*0068*/ 	.byte	0x04, 0x1c
        /*006a*/ 	.short	(.L_39 - .L_38)


	//   ....[0]....
.L_38:
        /*006c*/ 	.word	0x00000070


	//   ....[1]....
        /*0070*/ 	.word	0x000002a0


	//----- nvinfo : EIATTR_CRS_STACK_SIZE
	.align		4
.L_39:
        /*0074*/ 	.byte	0x04, 0x1e
        /*0076*/ 	.short	(.L_41 - .L_40)
.L_40:
        /*0078*/ 	.word	0x00000000


	//----- nvinfo : EIATTR_CBANK_PARAM_SIZE
	.align		4
.L_41:
        /*007c*/ 	.byte	0x03, 0x19
        /*007e*/ 	.short	0x0024


	//----- nvinfo : EIATTR_PARAM_CBANK
	.align		4
        /*0080*/ 	.byte	0x04, 0x0a
        /*0082*/ 	.short	(.L_43 - .L_42)
	.align		4
.L_42:
        /*0084*/ 	.word	index@(.nv.constant0._Z12update_paramPdS_idi)
        /*0088*/ 	.short	0x0380
        /*008a*/ 	.short	0x0024


	//----- nvinfo : EIATTR_SW_WAR
	.align		4
.L_43:
        /*008c*/ 	.byte	0x04, 0x36
        /*008e*/ 	.short	(.L_45 - .L_44)
.L_44:
        /*0090*/ 	.word	0x00000008
.L_45:


//--------------------- .nv.info._Z14backward_part2PdiS_iS_S_id --------------------------
	.section	.nv.info._Z14backward_part2PdiS_iS_S_id,"",@"SHT_CUDA_INFO"
	.sectionflags	@""
	.align	4


	//----- nvinfo : EIATTR_CUDA_API_VERSION
	.align		4
        /*0000*/ 	.byte	0x04, 0x37
        /*0002*/ 	.short	(.L_47 - .L_46)
.L_46:
        /*0004*/ 	.word	0x00000082


	//----- nvinfo : EIATTR_KPARAM_INFO
	.align		4
.L_47:
        /*0008*/ 	.byte	0x04, 0x17
        /*000a*/ 	.short	(.L_49 - .L_48)
.L_48:
        /*000c*/ 	.word	0x00000000
        /*0010*/ 	.short	0x0007
        /*0012*/ 	.short	0x0038
        /*0014*/ 	.byte	0x00, 0xf0, 0x21, 0x00


	//----- nvinfo : EIATTR_KPARAM_INFO
	.align		4
.L_49:
        /*0018*/ 	.byte	0x04, 0x17
        /*001a*/ 	.short	(.L_51 - .L_50)
.L_50:
        /*001c*/ 	.word	0x00000000
        /*0020*/ 	.short	0x0006
        /*0022*/ 	.short	0x0030
        /*0024*/ 	.byte	0x00, 0xf0, 0x11, 0x00


	//----- nvinfo : EIATTR_KPARAM_INFO
	.align		4
.L_51:
        /*0028*/ 	.byte	0x04, 0x17
        /*002a*/ 	.short	(.L_53 - .L_52)
.L_52:
        /*002c*/ 	.word	0x00000000
        /*0030*/ 	.short	0x0005
        /*0032*/ 	.short	0x0028
        /*0034*/ 	.byte	0x00, 0xf5, 0x21, 0x00


	//----- nvinfo : EIATTR_KPARAM_INFO
	.align		4
.L_53:
        /*0038*/ 	.byte	0x04, 0x17
        /*003a*/ 	.short	(.L_55 - .L_54)
.L_54:
        /*003c*/ 	.word	0x00000000
        /*0040*/ 	.short	0x0004
        /*0042*/ 	.short	0x0020
        /*0044*/ 	.byte	0x00, 0xf5, 0x21, 0x00


	//----- nvinfo : EIATTR_KPARAM_INFO
	.align		4
.L_55:
        /*0048*/ 	.byte	0x04, 0x17
        /*004a*/ 	.short	(.L_57 - .L_56)
.L_56:
        /*004c*/ 	.word	0x00000000
        /*0050*/ 	.short	0x0003
        /*0052*/ 	.short	0x0018
        /*0054*/ 	.byte	0x00, 0xf0, 0x11, 0x00


	//----- nvinfo : EIATTR_KPARAM_INFO
	.align		4
.L_57:
        /*0058*/ 	.byte	0x04, 0x17
        /*005a*/ 	.short	(.L_59 - .L_58)
.L_58:
        /*005c*/ 	.word	0x00000000
        /*0060*/ 	.short	0x0002
        /*0062*/ 	.short	0x0010
        /*0064*/ 	.byte	0x00, 0xf5, 0x21, 0x00


	//----- nvinfo : EIATTR_KPARAM_INFO
	.align		4
.L_59:
        /*0068*/ 	.byte	0x04, 0x17
        /*006a*/ 	.short	(.L_61 - .L_60)
.L_60:
        /*006c*/ 	.word	0x00000000
        /*0070*/ 	.short	0x0001
        /*0072*/ 	.short	0x0008
        /*0074*/ 	.byte	0x00, 0xf0, 0x11, 0x00


	//----- nvinfo : EIATTR_KPARAM_INFO
	.align		4
.L_61:
        /*0078*/ 	.byte	0x04, 0x17
        /*007a*/ 	.short	(.L_63 - .L_62)
.L_62:
        /*007c*/ 	.word	0x00000000
        /*0080*/ 	.short	0x0000
        /*0082*/ 	.short	0x0000
        /*0084*/ 	.byte	0x00, 0xf5, 0x21, 0x00


	//----- nvinfo : EIATTR_SPARSE_MMA_MASK
	.align		4
.L_63:
        /*0088*/ 	.byte	0x03, 0x50
        /*008a*/ 	.short	0x0000


	//----- nvinfo : EIATTR_MAXREG_COUNT
	.align		4
        /*008c*/ 	.byte	0x03, 0x1b
        /*008e*/ 	.short	0x00ff


	//----- nvinfo : EIATTR_MERCURY_ISA_VERSION
	.align		4
        /*0090*/ 	.byte	0x03, 0x5f
        /*0092*/ 	.short	0x0101


	//----- nvinfo : EIATTR_VRC_CTA_INIT_COUNT
	.align		4
        /*0094*/ 	.byte	0x02, 0x4a
	.zero		1
	.zero		1


	//----- nvinfo : EIATTR_EXIT_INSTR_OFFSETS
	.align		4
        /*0098*/ 	.byte	0x04, 0x1c
        /*009a*/ 	.short	(.L_65 - .L_64)


	//   ....[0]....
.L_64:
        /*009c*/ 	.word	0x00000090


	//   ....[1]....
        /*00a0*/ 	.word	0x00000d70


	//----- nvinfo : EIATTR_CRS_STACK_SIZE
	.align		4
.L_65:
        /*00a4*/ 	.byte	0x04, 0x1e
        /*00a6*/ 	.short	(.L_67 - .L_66)
.L_66:
        /*00a8*/ 	.word	0x00000000


	//----- nvinfo : EIATTR_CBANK_PARAM_SIZE
	.align		4
.L_67:
        /*00ac*/ 	.byte	0x03, 0x19
        /*00ae*/ 	.short	0x0040


	//----- nvinfo : EIATTR_PARAM_CBANK
	.align		4
        /*00b0*/ 	.byte	0x04, 0x0a
        /*00b2*/ 	.short	(.L_69 - .L_68)
	.align		4
.L_68:
        /*00b4*/ 	.word	index@(.nv.constant0._Z14backward_part2PdiS_iS_S_id)
        /*00b8*/ 	.short	0x0380
        /*00ba*/ 	.short	0x0040


	//----- nvinfo : EIATTR_SW_WAR
	.align		4
.L_69:
        /*00bc*/ 	.byte	0x04, 0x36
        /*00be*/ 	.short	(.L_71 - .L_70)
.L_70:
        /*00c0*/ 	.word	0x00000008
.L_71:


//--------------------- .nv.info._Z14backward_part1PdiS_iS_S_id --------------------------
	.section	.nv.info._Z14backward_part1PdiS_iS_S_id,"",@"SHT_CUDA_INFO"
	.sectionflags	@""
	.align	4


	//----- nvinfo : EIATTR_CUDA_API_VERSION
	.align		4
        /*0000*/ 	.byte	0x04, 0x37
        /*0002*/ 	.short	(.L_73 - .L_72)
.L_72:
        /*0004*/ 	.word	0x00000082


	//----- nvinfo : EIATTR_KPARAM_INFO
	.align		4
.L_73:
        /*0008*/ 	.byte	0x04, 0x17
        /*000a*/ 	.short	(.L_75 - .L_74)
.L_74:
        /*000c*/ 	.word	0x00000000
        /*0010*/ 	.short	0x0007
        /*0012*/ 	.short	0x0038
        /*0014*/ 	.byte	0x00, 0xf0, 0x21, 0x00


	//----- nvinfo : EIATTR_KPARAM_INFO
	.align		4
.L_75:
        /*0018*/ 	.byte	0x04, 0x17
        /*001a*/ 	.short	(.L_77 - .L_76)
.L_76:
        /*001c*/ 	.word	0x00000000
        /*0020*/ 	.short	0x0006
        /*0022*/ 	.short	0x0030
        /*0024*/ 	.byte	0x00, 0xf0, 0x11, 0x00


	//----- nvinfo : EIATTR_KPARAM_INFO
	.align		4
.L_77:
        /*0028*/ 	.byte	0x04, 0x17
        /*002a*/ 	.short	(.L_79 - .L_78)
.L_78:
        /*002c*/ 	.word	0x00000000
        /*0030*/ 	.short	0x0005
        /*0032*/ 	.short	0x0028
        /*0034*/ 	.byte	0x00, 0xf5, 0x21, 0x00


	//----- nvinfo : EIATTR_KPARAM_INFO
	.align		4
.L_79:
        /*0038*/ 	.byte	0x04, 0x17
        /*003a*/ 	.short	(.L_81 - .L_80)
.L_80:
        /*003c*/ 	.word	0x00000000
        /*0040*/ 	.short	0x0004
        /*0042*/ 	.short	0x0020
        /*0044*/ 	.byte	0x00, 0xf5, 0x21, 0x00


	//----- nvinfo : EIATTR_KPARAM_INFO
	.align		4
.L_81:
        /*0048*/ 	.byte	0x04, 0x17
        /*004a*/ 	.short	(.L_83 - .L_82)
.L_82:
        /*004c*/ 	.word	0x00000000
        /*0050*/ 	.short	0x0003
        /*0052*/ 	.short	0x0018
        /*0054*/ 	.byte	0x00, 0xf0, 0x11, 0x00


	//----- nvinfo : EIATTR_KPARAM_INFO
	.align		4
.L_83:
        /*0058*/ 	.byte	0x04, 0x17
        /*005a*/ 	.short	(.L_85 - .L_84)
.L_84:
        /*005c*/ 	.word	0x00000000
        /*0060*/ 	.short	0x0002
        /*0062*/ 	.short	0x0010
        /*0064*/ 	.byte	0x00, 0xf5, 0x21, 0x00


	//----- nvinfo : EIATTR_KPARAM_INFO
	.align		4
.L_85:
        /*0068*/ 	.byte	0x04, 0x17
        /*006a*/ 	.short	(.L_87 - .L_86)
.L_86:
        /*006c*/ 	.word	0x00000000
        /*0070*/ 	.short	0x0001
        /*0072*/ 	.short	0x0008
        /*0074*/ 	.byte	0x00, 0xf0, 0x11, 0x00


	//----- nvinfo : EIATTR_KPARAM_INFO
	.align		4
.L_87:
        /*0078*/ 	.byte	0x04, 0x17
        /*007a*/ 	.short	(.L_89 - .L_88)
.L_88:
        /*007c*/ 	.word	0x00000000
        /*0080*/ 	.short	0x0000
        /*0082*/ 	.short	0x0000
        /*0084*/ 	.byte	0x00, 0xf5, 0x21, 0x00


	//----- nvinfo : EIATTR_SPARSE_MMA_MASK
	.align		4
.L_89:
        /*0088*/ 	.byte	0x03, 0x50
        /*008a*/ 	.short	0x0000


	//----- nvinfo : EIATTR_MAXREG_COUNT
	.align		4
        /*008c*/ 	.byte	0x03, 0x1b
        /*008e*/ 	.short	0x00ff


	//----- nvinfo : EIATTR_MERCURY_ISA_VERSION
	.align		4
        /*0090*/ 	.byte	0x03, 0x5f
        /*0092*/ 	.short	0x0101


	//----- nvinfo : EIATTR_VRC_CTA_INIT_COUNT
	.align		4
        /*0094*/ 	.byte	0x02, 0x4a
	.zero		1
	.zero		1


	//----- nvinfo : EIATTR_EXIT_INSTR_OFFSETS
	.align		4
        /*0098*/ 	.byte	0x04, 0x1c
        /*009a*/ 	.short	(.L_91 - .L_90)


	//   ....[0]....
.L_90:
        /*009c*/ 	.word	0x00000090


	//   ....[1]....
        /*00a0*/ 	.word	0x00000190


	//   ....[2]....
        /*00a4*/ 	.word	0x00000a10


	//   ....[3]....
        /*00a8*/ 	.word	0x00000e70


	//   ....[4]....
        /*00ac*/ 	.word	0x00001140


	//   ....[5]....
        /*00b0*/ 	.word	0x000012d0


	//----- nvinfo : EIATTR_CBANK_PARAM_SIZE
	.align		4
.L_91:
        /*00b4*/ 	.byte	0x03, 0x19
        /*00b6*/ 	.short	0x0040


	//----- nvinfo : EIATTR_PARAM_CBANK
	.align		4
        /*00b8*/ 	.byte	0x04, 0x0a
        /*00ba*/ 	.short	(.L_93 - .L_92)
	.align		4
.L_92:
        /*00bc*/ 	.word	index@(.nv.constant0._Z14backward_part1PdiS_iS_S_id)
        /*00c0*/ 	.short	0x0380
        /*00c2*/ 	.short	0x0040


	//----- nvinfo : EIATTR_SW_WAR
	.align		4
.L_93:
        /*00c4*/ 	.byte	0x04, 0x36
        /*00c6*/ 	.short	(.L_95 - .L_94)
.L_94:
        /*00c8*/ 	.word	0x00000008
.L_95:


//--------------------- .nv.info._Z7forwardPdiS_iS_i --------------------------
	.section	.nv.info._Z7forwardPdiS_iS_i,"",@"SHT_CUDA_INFO"
	.sectionflags	@""
	.align	4


	//----- nvinfo : EIATTR_CUDA_API_VERSION
	.align		4
        /*0000*/ 	.byte	0x04, 0x37
        /*0002*/ 	.short	(.L_97 - .L_96)
.L_96:
        /*0004*/ 	.word	0x00000082


	//----- nvinfo : EIATTR_KPARAM_INFO
	.align		4
.L_97:
        /*0008*/ 	.byte	0x04, 0x17
        /*000a*/ 	.short	(.L_99 - .L_98)
.L_98:
        /*000c*/ 	.word	0x00000000
        /*0010*/ 	.short	0x0005
        /*0012*/ 	.short	0x0028
        /*0014*/ 	.byte	0x00, 0xf0, 0x11, 0x00


	//----- nvinfo : EIATTR_KPARAM_INFO
	.align		4
.L_99:
        /*0018*/ 	.byte	0x04, 0x17
        /*001a*/ 	.short	(.L_101 - .L_100)
.L_100:
        /*001c*/ 	.word	0x00000000
        /*0020*/ 	.short	0x0004
        /*0022*/ 	.short	0x0020
        /*0024*/ 	.byte	0x00, 0xf5, 0x21, 0x00


	//----- nvinfo : EIATTR_KPARAM_INFO
	.align		4
.L_101:
        /*0028*/ 	.byte	0x04, 0x17
        /*002a*/ 	.short	(.L_103 - .L_102)
.L_102:
        /*002c*/ 	.word	0x00000000
        /*0030*/ 	.short	0x0003
        /*0032*/ 	.short	0x0018
        /*0034*/ 	.byte	0x00, 0xf0, 0x11, 0x00


	//----- nvinfo : EIATTR_KPARAM_INFO
	.align		4
.L_103:
        /*0038*/ 	.byte	0x04, 0x17
        /*003a*/ 	.short	(.L_105 - .L_104)
.L_104:
        /*003c*/ 	.word	0x00000000
        /*0040*/ 	.short	0x0002
        /*0042*/ 	.short	0x0010
        /*0044*/ 	.byte	0x00, 0xf5, 0x21, 0x00


	//----- nvinfo : EIATTR_KPARAM_INFO
	.align		4
.L_105:
        /*0048*/ 	.byte	0x04, 0x17
        /*004a*/ 	.short	(.L_107 - .L_106)
.L_106:
        /*004c*/ 	.word	0x00000000
        /*0050*/ 	.short	0x0001
        /*0052*/ 	.short	0x0008
        /*0054*/ 	.byte	0x00, 0xf0, 0x11, 0x00


	//----- nvinfo : EIATTR_KPARAM_INFO
	.align		4
.L_107:
        /*0058*/ 	.byte	0x04, 0x17
        /*005a*/ 	.short	(.L_109 - .L_108)
.L_108:
        /*005c*/ 	.word	0x00000000
        /*0060*/ 	.short	0x0000
        /*0062*/ 	.short	0x0000
        /*0064*/ 	.byte	0x00, 0xf5, 0x21, 0x00


	//----- nvinfo : EIATTR_SPARSE_MMA_MASK
	.align		4
.L_109:
        /*0068*/ 	.byte	0x03, 0x50
        /*006a*/ 	.short	0x0000


	//----- nvinfo : EIATTR_MAXREG_COUNT
	.align		4
        /*006c*/ 	.byte	0x03, 0x1b
        /*006e*/ 	.short	0x00ff


	//----- nvinfo : EIATTR_MERCURY_ISA_VERSION
	.align		4
        /*0070*/ 	.byte	0x03, 0x5f
        /*0072*/ 	.short	0x0101


	//----- nvinfo : EIATTR_VRC_CTA_INIT_COUNT
	.align		4
        /*0074*/ 	.byte	0x02, 0x4a
	.zero		1
	.zero		1


	//----- nvinfo : EIATTR_EXIT_INSTR_OFFSETS
	.align		4
        /*0078*/ 	.byte	0x04, 0x1c
        /*007a*/ 	.short	(.L_111 - .L_110)


	//   ....[0]....
.L_110:
        /*007c*/ 	.word	0x00000090


	//   ....[1]....
        /*0080*/ 	.word	0x00000b40


	//----- nvinfo : EIATTR_CBANK_PARAM_SIZE
	.align		4
.L_111:
        /*0084*/ 	.byte	0x03, 0x19
        /*0086*/ 	.short	0x002c


	//----- nvinfo : EIATTR_PARAM_CBANK
	.align		4
        /*0088*/ 	.byte	0x04, 0x0a
        /*008a*/ 	.short	(.L_113 - .L_112)
	.align		4
.L_112:
        /*008c*/ 	.word	index@(.nv.constant0._Z7forwardPdiS_iS_i)
        /*0090*/ 	.short	0x0380
        /*0092*/ 	.short	0x002c


	//----- nvinfo : EIATTR_SW_WAR
	.align		4
.L_113:
        /*0094*/ 	.byte	0x04, 0x36
        /*0096*/ 	.short	(.L_115 - .L_114)
.L_114:
        /*0098*/ 	.word	0x00000008
.L_115:


//--------------------- .nv.callgraph             --------------------------
	.section	.nv.callgraph,"",@"SHT_CUDA_CALLGRAPH"
	.align	4
	.sectionentsize	8
	.align		4
        /*0000*/ 	.word	0x00000000
	.align		4
        /*0004*/ 	.word	0xffffffff
	.align		4
        /*0008*/ 	.word	0x00000000
	.align		4
        /*000c*/ 	.word	0xfffffffe
	.align		4
        /*0010*/ 	.word	0x00000000
	.align		4
        /*0014*/ 	.word	0xfffffffd
	.align		4
        /*0018*/ 	.word	0x00000000
	.align		4
        /*001c*/ 	.word	0xfffffffc


//--------------------- .text._Z12update_paramPdS_idi --------------------------
	.section	.text._Z12update_paramPdS_idi,"ax",@progbits
	.align	128
        .global         _Z12update_paramPdS_idi
        .type           _Z12update_paramPdS_idi,@function
        .size           _Z12update_paramPdS_idi,(.L_x_27 - _Z12update_paramPdS_idi)
        .other          _Z12update_paramPdS_idi,@"STO_CUDA_ENTRY STV_DEFAULT"
_Z12update_paramPdS_idi:
.text._Z12update_paramPdS_idi:
[----:B------:R-:W-:Y:S01]  /*0000*/  LDC R1, c[0x0][0x37c] ;  /* 0x0000df00ff017b82 */ /* 0x000fe20000000800 */
[----:B------:R-:W0:Y:S07]  /*0010*/  S2R R0, SR_TID.X ;  /* 0x0000000000007919 */ /* 0x000e2e0000002100 */
[----:B------:R-:W0:Y:S01]  /*0020*/  S2UR UR4, SR_CTAID.X ;  /* 0x00000000000479c3 */ /* 0x000e220000002500 */
[----:B------:R-:W1:Y:S07]  /*0030*/  LDCU UR5, c[0x0][0x390] ;  /* 0x00007200ff0577ac */ /* 0x000e6e0008000800 */
[----:B------:R-:W0:Y:S02]  /*0040*/  LDC R5, c[0x0][0x360] ;  /* 0x0000d800ff057b82 */ /* 0x000e240000000800 */
[----:B0-----:R-:W-:-:S05]  /*0050*/  IMAD R5, R5, UR4, R0 ;  /* 0x0000000405057c24 */ /* 0x001fca000f8e0200 */
[----:B-1----:R-:W-:-:S13]  /*0060*/  ISETP.GE.AND P0, PT, R5, UR5, PT ;  /* 0x0000000505007c0c */ /* 0x002fda000bf06270 */
[----:B------:R-:W-:Y:S05]  /*0070*/  @P0 EXIT ;  /* 0x000000000000094d */ /* 0x000fea0003800000 */
[----:B------:R-:W0:Y:S01]  /*0080*/  LDC.64 R2, c[0x0][0x388] ;  /* 0x0000e200ff027b82 */ /* 0x000e220000000a00 */
[----:B------:R-:W1:Y:S01]  /*0090*/  LDCU.64 UR4, c[0x0][0x358] ;  /* 0x00006b00ff0477ac */ /* 0x000e620008000a00 */
[----:B------:R-:W2:Y:S06]  /*00a0*/  LDCU UR6, c[0x0][0x3a0] ;  /* 0x00007400ff0677ac */ /* 0x000eac0008000800 */
[----:B------:R-:W3:Y:S01]  /*00b0*/  LDC.64 R6, c[0x0][0x380] ;  /* 0x0000e000ff067b82 */ /* 0x000ee20000000a00 */
[----:B0-----:R-:W-:-:S06]  /*00c0*/  IMAD.WIDE R2, R5, 0x8, R2 ;  /* 0x0000000805027825 */ /* 0x001fcc00078e0202 */
[----:B-1----:R-:W4:Y:S01]  /*00d0*/  LDG.E.64 R2, desc[UR4][R2.64] ;  /* 0x0000000402027981 */ /* 0x002f22000c1e1b00 */
[----:B---3--:R-:W-:-:S05]  /*00e0*/  IMAD.WIDE R6, R5, 0x8, R6 ;  /* 0x0000000805067825 */ /* 0x008fca00078e0206 */
[----:B------:R0:W5:Y:S01]  /*00f0*/  LDG.E.64 R4, desc[UR4][R6.64] ;  /* 0x0000000406047981 */ /* 0x000162000c1e1b00 */
[----:B--2---:R-:W-:Y:S01]  /*0100*/  I2FP.F32.S32 R8, UR6 ;  /* 0x0000000600087c45 */ /* 0x004fe20008201400 */
[----:B------:R-:W-:Y:S01]  /*0110*/  IMAD.MOV.U32 R10, RZ, RZ, 0x1 ;  /* 0x00000001ff0a7424 */ /* 0x000fe200078e00ff */
[----:B------:R-:W4:Y:S01]  /*0120*/  LDCU.64 UR6, c[0x0][0x398] ;  /* 0x00007300ff0677ac */ /* 0x000f220008000a00 */
[----:B------:R-:W-:Y:S03]  /*0130*/  BSSY.RECONVERGENT B0, `(.L_x_0) ;  /* 0x0000014000007945 */ /* 0x000fe60003800200 */
[----:B------:R-:W1:Y:S08]  /*0140*/  F2F.F64.F32 R8, R8 ;  /* 0x0000000800087310 */ /* 0x000e700000201800 */
[----:B-1----:R-:W1:Y:S02]  /*0150*/  MUFU.RCP64H R11, R9 ;  /* 0x00000009000b7308 */ /* 0x002e640000001800 */
[----:B-1----:R-:W-:-:S08]  /*0160*/  DFMA R12, -R8, R10, 1 ;  /* 0x3ff00000080c742b */ /* 0x002fd0000000010a */
[----:B------:R-:W-:-:S08]  /*0170*/  DFMA R12, R12, R12, R12 ;  /* 0x0000000c0c0c722b */ /* 0x000fd0000000000c */
[----:B------:R-:W-:-:S08]  /*0180*/  DFMA R12, R10, R12, R10 ;  /* 0x0000000c0a0c722b */ /* 0x000fd0000000000a */
[----:B------:R-:W-:-:S08]  /*0190*/  DFMA R14, -R8, R12, 1 ;  /* 0x3ff00000080e742b */ /* 0x000fd0000000010c */
[----:B------:R-:W-:Y:S02]  /*01a0*/  DFMA R14, R12, R14, R12 ;  /* 0x0000000e0c0e722b */ /* 0x000fe4000000000c */
[----:B----4-:R-:W-:-:S08]  /*01b0*/  DMUL R10, R2, UR6 ;  /* 0x00000006020a7c28 */ /* 0x010fd00008000000 */
[----:B------:R-:W-:Y:S02]  /*01c0*/  DMUL R2, R10, R14 ;  /* 0x0000000e0a027228 */ /* 0x000fe40000000000 */
[----:B------:R-:W-:-:S06]  /*01d0*/  FSETP.GEU.AND P1, PT, |R11|, 6.5827683646048100446e-37, PT ;  /* 0x036000000b00780b */ /* 0x000fcc0003f2e200 */
[----:B------:R-:W-:-:S08]  /*01e0*/  DFMA R12, -R8, R2, R10 ;  /* 0x00000002080c722b */ /* 0x000fd0000000010a */
[----:B------:R-:W-:-:S10]  /*01f0*/  DFMA R2, R14, R12, R2 ;  /* 0x0000000c0e02722b */ /* 0x000fd40000000002 */
[----:B------:R-:W-:-:S05]  /*0200*/  FFMA R0, RZ, R9, R3 ;  /* 0x00000009ff007223 */ /* 0x000fca0000000003 */
[----:B------:R-:W-:-:S13]  /*0210*/  FSETP.GT.AND P0, PT, |R0|, 1.469367938527859385e-39, PT ;  /* 0x001000000000780b */ /* 0x000fda0003f04200 */
[----:B0-----:R-:W-:Y:S05]  /*0220*/  @P0 BRA P1, `(.L_x_1) ;  /* 0x0000000000100947 */ /* 0x001fea0000800000 */
[----:B------:R-:W-:-:S07]  /*0230*/  MOV R0, 0x250 ;  /* 0x0000025000007802 */ /* 0x000fce0000000f00 */
[----:B-----5:R-:W-:Y:S05]  /*0240*/  CALL.REL.NOINC `($__internal_0_$__cuda_sm20_div_rn_f64_full) ;  /* 0x0000000000187944 */ /* 0x020fea0003c00000 */
[----:B------:R-:W-:Y:S02]  /*0250*/  IMAD.MOV.U32 R2, RZ, RZ, R14 ;  /* 0x000000ffff027224 */ /* 0x000fe400078e000e */
[----:B------:R-:W-:-:S07]  /*0260*/  IMAD.MOV.U32 R3, RZ, RZ, R15 ;  /* 0x000000ffff037224 */ /* 0x000fce00078e000f */
.L_x_1:
[----:B------:R-:W-:Y:S05]  /*0270*/  BSYNC.RECONVERGENT B0 ;  /* 0x0000000000007941 */ /* 0x000fea0003800200 */
.L_x_0:
[----:B-----5:R-:W-:-:S07]  /*0280*/  DADD R4, R4, -R2 ;  /* 0x0000000004047229 */ /* 0x020fce0000000802 */
[----:B------:R-:W-:Y:S01]  /*0290*/  STG.E.64 desc[UR4][R6.64], R4 ;  /* 0x0000000406007986 */ /* 0x000fe2000c101b04 */
[----:B------:R-:W-:Y:S05]  /*02a0*/  EXIT ;  /* 0x000000000000794d */ /* 0x000fea0003800000 */
        .weak           $__internal_0_$__cuda_sm20_div_rn_f64_full
        .type           $__internal_0_$__cuda_sm20_div_rn_f64_full,@function
        .size           $__internal_0_$__cuda_sm20_div_rn_f64_full,(.L_x_27 - $__internal_0_$__cuda_sm20_div_rn_f64_full)
$__internal_0_$__cuda_sm20_div_rn_f64_full:
[C---:B------:R-:W-:Y:S01]  /*02b0*/  FSETP.GEU.AND P0, PT, |R9|.reuse, 1.469367938527859385e-39, PT ;  /* 0x001000000900780b */ /* 0x040fe20003f0e200 */
[----:B------:R-:W-:Y:S01]  /*02c0*/  IMAD.MOV.U32 R12, RZ, RZ, 0x1 ;  /* 0x00000001ff0c7424 */ /* 0x000fe200078e00ff */
[----:B------:R-:W-:Y:S01]  /*02d0*/  LOP3.LUT R2, R9, 0x800fffff, RZ, 0xc0, !PT ;  /* 0x800fffff09027812 */ /* 0x000fe200078ec0ff */
[----:B------:R-:W-:Y:S01]  /*02e0*/  BSSY.RECONVERGENT B1, `(.L_x_2) ;  /* 0x0000055000017945 */ /* 0x000fe20003800200 */
[C---:B------:R-:W-:Y:S02]  /*02f0*/  FSETP.GEU.AND P2, PT, |R11|.reuse, 1.469367938527859385e-39, PT ;  /* 0x001000000b00780b */ /* 0x040fe40003f4e200 */
[----:B------:R-:W-:Y:S01]  /*0300*/  LOP3.LUT R3, R2, 0x3ff00000, RZ, 0xfc, !PT ;  /* 0x3ff0000002037812 */ /* 0x000fe200078efcff */
[----:B------:R-:W-:Y:S01]  /*0310*/  IMAD.MOV.U32 R2, RZ, RZ, R8 ;  /* 0x000000ffff027224 */ /* 0x000fe200078e0008 */
[----:B------:R-:W-:-:S05]  /*0320*/  LOP3.LUT R14, R11, 0x7ff00000, RZ, 0xc0, !PT ;  /* 0x7ff000000b0e7812 */ /* 0x000fca00078ec0ff */
[----:B------:R-:W-:-:S04]  /*0330*/  @!P0 DMUL R2, R8, 8.98846567431157953865e+307 ;  /* 0x7fe0000008028828 */ /* 0x000fc80000000000 */
[----:B------:R-:W-:Y:S01]  /*0340*/  @!P2 LOP3.LUT R15, R9, 0x7ff00000, RZ, 0xc0, !PT ;  /* 0x7ff00000090fa812 */ /* 0x000fe200078ec0ff */
[----:B------:R-:W-:Y:S01]  /*0350*/  @!P2 IMAD.MOV.U32 R20, RZ, RZ, RZ ;  /* 0x000000ffff14a224 */ /* 0x000fe200078e00ff */
[----:B------:R-:W0:Y:S02]  /*0360*/  MUFU.RCP64H R13, R3 ;  /* 0x00000003000d7308 */ /* 0x000e240000001800 */
[----:B------:R-:W-:Y:S01]  /*0370*/  @!P2 ISETP.GE.U32.AND P3, PT, R14, R15, PT ;  /* 0x0000000f0e00a20c */ /* 0x000fe20003f66070 */
[----:B------:R-:W-:-:S05]  /*0380*/  IMAD.MOV.U32 R15, RZ, RZ, 0x1ca00000 ;  /* 0x1ca00000ff0f7424 */ /* 0x000fca00078e00ff */
[----:B------:R-:W-:-:S04]  /*0390*/  @!P2 SEL R21, R15, 0x63400000, !P3 ;  /* 0x634000000f15a807 */ /* 0x000fc80005800000 */
[----:B------:R-:W-:-:S04]  /*03a0*/  @!P2 LOP3.LUT R21, R21, 0x80000000, R11, 0xf8, !PT ;  /* 0x800000001515a812 */ /* 0x000fc800078ef80b */
[----:B------:R-:W-:Y:S01]  /*03b0*/  @!P2 LOP3.LUT R21, R21, 0x100000, RZ, 0xfc, !PT ;  /* 0x001000001515a812 */ /* 0x000fe200078efcff */
[----:B0-----:R-:W-:-:S08]  /*03c0*/  DFMA R16, R12, -R2, 1 ;  /* 0x3ff000000c10742b */ /* 0x001fd00000000802 */
[----:B------:R-:W-:Y:S01]  /*03d0*/  DFMA R18, R16, R16, R16 ;  /* 0x000000101012722b */ /* 0x000fe20000000010 */
[----:B------:R-:W-:-:S04]  /*03e0*/  LOP3.LUT R17, R9, 0x7ff00000, RZ, 0xc0, !PT ;  /* 0x7ff0000009117812 */ /* 0x000fc800078ec0ff */
[----:B------:R-:W-:-:S03]  /*03f0*/  ISETP.GE.U32.AND P1, PT, R14, R17, PT ;  /* 0x000000110e00720c */ /* 0x000fc60003f26070 */
[----:B------:R-:W-:Y:S01]  /*0400*/  DFMA R18, R12, R18, R12 ;  /* 0x000000120c12722b */ /* 0x000fe2000000000c */
[----:B------:R-:W-:Y:S01]  /*0410*/  SEL R13, R15, 0x63400000, !P1 ;  /* 0x634000000f0d7807 */ /* 0x000fe20004800000 */
[----:B------:R-:W-:-:S03]  /*0420*/  IMAD.MOV.U32 R12, RZ, RZ, R10 ;  /* 0x000000ffff0c7224 */ /* 0x000fc600078e000a */
[----:B------:R-:W-:-:S03]  /*0430*/  LOP3.LUT R13, R13, 0x800fffff, R11, 0xf8, !PT ;  /* 0x800fffff0d0d7812 */ /* 0x000fc600078ef80b */
[----:B------:R-:W-:-:S03]  /*0440*/  DFMA R22, R18, -R2, 1 ;  /* 0x3ff000001216742b */ /* 0x000fc60000000802 */
[----:B------:R-:W-:-:S05]  /*0450*/  @!P2 DFMA R12, R12, 2, -R20 ;  /* 0x400000000c0ca82b */ /* 0x000fca0000000814 */
[----:B------:R-:W-:Y:S01]  /*0460*/  DFMA R18, R18, R22, R18 ;  /* 0x000000161212722b */ /* 0x000fe20000000012 */
[----:B------:R-:W-:Y:S02]  /*0470*/  IMAD.MOV.U32 R22, RZ, RZ, R14 ;  /* 0x000000ffff167224 */ /* 0x000fe400078e000e */
[----:B------:R-:W-:Y:S01]  /*0480*/  IMAD.MOV.U32 R23, RZ, RZ, R17 ;  /* 0x000000ffff177224 */ /* 0x000fe200078e0011 */
[----:B------:R-:W-:Y:S02]  /*0490*/  @!P0 LOP3.LUT R23, R3, 0x7ff00000, RZ, 0xc0, !PT ;  /* 0x7ff0000003178812 */ /* 0x000fe400078ec0ff */
[----:B------:R-:W-:Y:S02]  /*04a0*/  @!P2 LOP3.LUT R22, R13, 0x7ff00000, RZ, 0xc0, !PT ;  /* 0x7ff000000d16a812 */ /* 0x000fe400078ec0ff */
[----:B------:R-:W-:Y:S01]  /*04b0*/  DMUL R20, R18, R12 ;  /* 0x0000000c12147228 */ /* 0x000fe20000000000 */
[----:B------:R-:W-:Y:S02]  /*04c0*/  VIADD R25, R23, 0xffffffff ;  /* 0xffffffff17197836 */ /* 0x000fe40000000000 */
[----:B------:R-:W-:-:S05]  /*04d0*/  VIADD R24, R22, 0xffffffff ;  /* 0xffffffff16187836 */ /* 0x000fca0000000000 */
[----:B------:R-:W-:Y:S01]  /*04e0*/  DFMA R16, R20, -R2, R12 ;  /* 0x800000021410722b */ /* 0x000fe2000000000c */
[----:B------:R-:W-:-:S04]  /*04f0*/  ISETP.GT.U32.AND P0, PT, R24, 0x7feffffe, PT ;  /* 0x7feffffe1800780c */ /* 0x000fc80003f04070 */
[----:B------:R-:W-:-:S03]  /*0500*/  ISETP.GT.U32.OR P0, PT, R25, 0x7feffffe, P0 ;  /* 0x7feffffe1900780c */ /* 0x000fc60000704470 */
[----:B------:R-:W-:-:S10]  /*0510*/  DFMA R16, R18, R16, R20 ;  /* 0x000000101210722b */ /* 0x000fd40000000014 */
[----:B------:R-:W-:Y:S05]  /*0520*/  @P0 BRA `(.L_x_3) ;  /* 0x00000000006c0947 */ /* 0x000fea0003800000 */
[----:B------:R-:W-:-:S04]  /*0530*/  LOP3.LUT R11, R9, 0x7ff00000, RZ, 0xc0, !PT ;  /* 0x7ff00000090b7812 */ /* 0x000fc800078ec0ff */
[CC--:B------:R-:W-:Y:S02]  /*0540*/  VIADDMNMX R10, R14.reuse, -R11.reuse, 0xb9600000, !PT ;  /* 0xb96000000e0a7446 */ /* 0x0c0fe4000780090b */
[----:B------:R-:W-:Y:S02]  /*0550*/  ISETP.GE.U32.AND P0, PT, R14, R11, PT ;  /* 0x0000000b0e00720c */ /* 0x000fe40003f06070 */
[----:B------:R-:W-:Y:S02]  /*0560*/  VIMNMX R10, PT, PT, R10, 0x46a00000, PT ;  /* 0x46a000000a0a7848 */ /* 0x000fe40003fe0100 */
[----:B------:R-:W-:-:S05]  /*0570*/  SEL R15, R15, 0x63400000, !P0 ;  /* 0x634000000f0f7807 */ /* 0x000fca0004000000 */
[----:B------:R-:W-:Y:S02]  /*0580*/  IMAD.IADD R18, R10, 0x1, -R15 ;  /* 0x000000010a127824 */ /* 0x000fe400078e0a0f */
[----:B------:R-:W-:Y:S02]  /*0590*/  IMAD.MOV.U32 R10, RZ, RZ, RZ ;  /* 0x000000ffff0a7224 */ /* 0x000fe400078e00ff */
[----:B------:R-:W-:-:S06]  /*05a0*/  VIADD R11, R18, 0x7fe00000 ;  /* 0x7fe00000120b7836 */ /* 0x000fcc0000000000 */
[----:B------:R-:W-:-:S10]  /*05b0*/  DMUL R14, R16, R10 ;  /* 0x0000000a100e7228 */ /* 0x000fd40000000000 */
[----:B------:R-:W-:-:S13]  /*05c0*/  FSETP.GTU.AND P0, PT, |R15|, 1.469367938527859385e-39, PT ;  /* 0x001000000f00780b */ /* 0x000fda0003f0c200 */
[----:B------:R-:W-:Y:S05]  /*05d0*/  @P0 BRA `(.L_x_4) ;  /* 0x0000000000940947 */ /* 0x000fea0003800000 */
[----:B------:R-:W-:Y:S01]  /*05e0*/  DFMA R2, R16, -R2, R12 ;  /* 0x800000021002722b */ /* 0x000fe2000000000c */
[----:B------:R-:W-:-:S09]  /*05f0*/  IMAD.MOV.U32 R10, RZ, RZ, RZ ;  /* 0x000000ffff0a7224 */ /* 0x000fd200078e00ff */
[C---:B------:R-:W-:Y:S02]  /*0600*/  FSETP.NEU.AND P0, PT, R3.reuse, RZ, PT ;  /* 0x000000ff0300720b */ /* 0x040fe40003f0d000 */
[----:B------:R-:W-:-:S04]  /*0610*/  LOP3.LUT R9, R3, 0x80000000, R9, 0x48, !PT ;  /* 0x8000000003097812 */ /* 0x000fc800078e4809 */
[----:B------:R-:W-:-:S07]  /*0620*/  LOP3.LUT R11, R9, R11, RZ, 0xfc, !PT ;  /* 0x0000000b090b7212 */ /* 0x000fce00078efcff */
[----:B------:R-:W-:Y:S05]  /*0630*/  @!P0 BRA `(.L_x_4) ;  /* 0x00000000007c8947 */ /* 0x000fea0003800000 */
[----:B------:R-:W-:Y:S01]  /*0640*/  IMAD.MOV R3, RZ, RZ, -R18 ;  /* 0x000000ffff037224 */ /* 0x000fe200078e0a12 */
[----:B------:R-:W-:Y:S01]  /*0650*/  DMUL.RP R10, R16, R10 ;  /* 0x0000000a100a7228 */ /* 0x000fe20000008000 */
[----:B------:R-:W-:-:S06]  /*0660*/  IMAD.MOV.U32 R2, RZ, RZ, RZ ;  /* 0x000000ffff027224 */ /* 0x000fcc00078e00ff */
[----:B------:R-:W-:-:S03]  /*0670*/  DFMA R2, R14, -R2, R16 ;  /* 0x800000020e02722b */ /* 0x000fc60000000010 */
[----:B------:R-:W-:-:S03]  /*0680*/  LOP3.LUT R9, R11, R9, RZ, 0x3c, !PT ;  /* 0x000000090b097212 */ /* 0x000fc600078e3cff */
[----:B------:R-:W-:-:S04]  /*0690*/  IADD3 R2, PT, PT, -R18, -0x43300000, RZ ;  /* 0xbcd0000012027810 */ /* 0x000fc80007ffe1ff */
[----:B------:R-:W-:-:S04]  /*06a0*/  FSETP.NEU.AND P0, PT, |R3|, R2, PT ;  /* 0x000000020300720b */ /* 0x000fc80003f0d200 */
[----:B------:R-:W-:Y:S02]  /*06b0*/  FSEL R14, R10, R14, !P0 ;  /* 0x0000000e0a0e7208 */ /* 0x000fe40004000000 */
[----:B------:R-:W-:Y:S01]  /*06c0*/  FSEL R15, R9, R15, !P0 ;  /* 0x0000000f090f7208 */ /* 0x000fe20004000000 */
[----:B------:R-:W-:Y:S06]  /*06d0*/  BRA `(.L_x_4) ;  /* 0x0000000000547947 */ /* 0x000fec0003800000 */
.L_x_3:
[----:B------:R-:W-:-:S14]  /*06e0*/  DSETP.NAN.AND P0, PT, R10, R10, PT ;  /* 0x0000000a0a00722a */ /* 0x000fdc0003f08000 */
[----:B------:R-:W-:Y:S05]  /*06f0*/  @P0 BRA `(.L_x_5) ;  /* 0x0000000000440947 */ /* 0x000fea0003800000 */
[----:B------:R-:W-:-:S14]  /*0700*/  DSETP.NAN.AND P0, PT, R8, R8, PT ;  /* 0x000000080800722a */ /* 0x000fdc0003f08000 */
[----:B------:R-:W-:Y:S05]  /*0710*/  @P0 BRA `(.L_x_6) ;  /* 0x0000000000300947 */ /* 0x000fea0003800000 */
[----:B------:R-:W-:Y:S01]  /*0720*/  ISETP.NE.AND P0, PT, R22, R23, PT ;  /* 0x000000171600720c */ /* 0x000fe20003f05270 */
[----:B------:R-:W-:Y:S02]  /*0730*/  IMAD.MOV.U32 R14, RZ, RZ, 0x0 ;  /* 0x00000000ff0e7424 */ /* 0x000fe400078e00ff */
[----:B------:R-:W-:-:S10]  /*0740*/  IMAD.MOV.U32 R15, RZ, RZ, -0x80000 ;  /* 0xfff80000ff0f7424 */ /* 0x000fd400078e00ff */
[----:B------:R-:W-:Y:S05]  /*0750*/  @!P0 BRA `(.L_x_4) ;  /* 0x0000000000348947 */ /* 0x000fea0003800000 */
[----:B------:R-:W-:Y:S02]  /*0760*/  ISETP.NE.AND P0, PT, R22, 0x7ff00000, PT ;  /* 0x7ff000001600780c */ /* 0x000fe40003f05270 */
[----:B------:R-:W-:Y:S02]  /*0770*/  LOP3.LUT R15, R11, 0x80000000, R9, 0x48, !PT ;  /* 0x800000000b0f7812 */ /* 0x000fe400078e4809 */
[----:B------:R-:W-:-:S13]  /*0780*/  ISETP.EQ.OR P0, PT, R23, RZ, !P0 ;  /* 0x000000ff1700720c */ /* 0x000fda0004702670 */
[----:B------:R-:W-:Y:S01]  /*0790*/  @P0 LOP3.LUT R2, R15, 0x7ff00000, RZ, 0xfc, !PT ;  /* 0x7ff000000f020812 */ /* 0x000fe200078efcff */
[----:B------:R-:W-:Y:S02]  /*07a0*/  @!P0 IMAD.MOV.U32 R14, RZ, RZ, RZ ;  /* 0x000000ffff0e8224 */ /* 0x000fe400078e00ff */
[----:B------:R-:W-:Y:S02]  /*07b0*/  @P0 IMAD.MOV.U32 R14, RZ, RZ, RZ ;  /* 0x000000ffff0e0224 */ /* 0x000fe400078e00ff */
[----:B------:R-:W-:Y:S01]  /*07c0*/  @P0 IMAD.MOV.U32 R15, RZ, RZ, R2 ;  /* 0x000000ffff0f0224 */ /* 0x000fe200078e0002 */
[----:B------:R-:W-:Y:S06]  /*07d0*/  BRA `(.L_x_4) ;  /* 0x0000000000147947 */ /* 0x000fec0003800000 */
.L_x_6:
[----:B------:R-:W-:Y:S01]  /*07e0*/  LOP3.LUT R15, R9, 0x80000, RZ, 0xfc, !PT ;  /* 0x00080000090f7812 */ /* 0x000fe200078efcff */
[----:B------:R-:W-:Y:S01]  /*07f0*/  IMAD.MOV.U32 R14, RZ, RZ, R8 ;  /* 0x000000ffff0e7224 */ /* 0x000fe200078e0008 */
[----:B------:R-:W-:Y:S06]  /*0800*/  BRA `(.L_x_4) ;  /* 0x0000000000087947 */ /* 0x000fec0003800000 */
.L_x_5:
[----:B------:R-:W-:Y:S01]  /*0810*/  LOP3.LUT R15, R11, 0x80000, RZ, 0xfc, !PT ;  /* 0x000800000b0f7812 */ /* 0x000fe200078efcff */
[----:B------:R-:W-:-:S07]  /*0820*/  IMAD.MOV.U32 R14, RZ, RZ, R10 ;  /* 0x000000ffff0e7224 */ /* 0x000fce00078e000a */
.L_x_4:
[----:B------:R-:W-:Y:S05]  /*0830*/  BSYNC.RECONVERGENT B1 ;  /* 0x0000000000017941 */ /* 0x000fea0003800200 */
.L_x_2:
[----:B------:R-:W-:Y:S02]  /*0840*/  IMAD.MOV.U32 R2, RZ, RZ, R0 ;  /* 0x000000ffff027224 */ /* 0x000fe400078e0000 */
[----:B------:R-:W-:-:S04]  /*0850*/  IMAD.MOV.U32 R3, RZ, RZ, 0x0 ;  /* 0x00000000ff037424 */ /* 0x000fc800078e00ff */
[----:B------:R-:W-:Y:S05]  /*0860*/  RET.REL.NODEC R2 `(_Z12update_paramPdS_idi) ;  /* 0xfffffff402e47950 */ /* 0x000fea0003c3ffff */
.L_x_7:
[----:B------:R-:W-:-:S00]  /*0870*/  BRA `(.L_x_7) ;  /* 0xfffffffc00fc7947 */ /* 0x000fc0000383ffff */
[----:B------:R-:W-:-:S00]  /*0880*/  NOP ;  /* 0x0000000000007918 */ /* 0x000fc00000000000 */
[----:B------:R-:W-:-:S00]  /*0890*/  NOP ;  /* 0x0000000000007918 */ /* 0x000fc00000000000 */
[----:B------:R-:W-:-:S00]  /*08a0*/  NOP ;  /* 0x0000000000007918 */ /* 0x000fc00000000000 */
[----:B------:R-:W-:-:S00]  /*08b0*/  NOP ;  /* 0x0000000000007918 */ /* 0x000fc00000000000 */
[----:B------:R-:W-:-:S00]  /*08c0*/  NOP ;  /* 0x0000000000007918 */ /* 0x000fc00000000000 */
[----:B------:R-:W-:-:S00]  /*08d0*/  NOP ;  /* 0x0000000000007918 */ /* 0x000fc00000000000 */
[----:B------:R-:W-:-:S00]  /*08e0*/  NOP ;  /* 0x0000000000007918 */ /* 0x000fc00000000000 */
[----:B------:R-:W-:-:S00]  /*08f0*/  NOP ;  /* 0x0000000000007918 */ /* 0x000fc00000000000 */
.L_x_27:


//--------------------- .text._Z14backward_part2PdiS_iS_S_id --------------------------
	.section	.text._Z14backward_part2PdiS_iS_S_id,"ax",@progbits
	.align	128
        .global         _Z14backward_part2PdiS_iS_S_id
        .type           _Z14backward_part2PdiS_iS_S_id,@function
        .size           _Z14backward_part2PdiS_iS_S_id,(.L_x_29 - _Z14backward_part2PdiS_iS_S_id)
        .other          _Z14backward_part2PdiS_iS_S_id,@"STO_CUDA_ENTRY STV_DEFAULT"
_Z14backward_part2PdiS_iS_S_id:
.text._Z14backward_part2PdiS_iS_S_id:
[----:B------:R-:W-:Y:S01]  /*0000*/  LDC R1, c[0x0][0x37c] ;  /* 0x0000df00ff017b82 */ /* 0x000fe20000000800 */
[----:B------:R-:W0:Y:S07]  /*0010*/  S2R R0, SR_TID.X ;  /* 0x0000000000007919 */ /* 0x000e2e0000002100 */
[----:B------:R-:W0:Y:S01]  /*0020*/  S2UR UR4, SR_CTAID.X ;  /* 0x00000000000479c3 */ /* 0x000e220000002500 */
[----:B------:R-:W1:Y:S07]  /*0030*/  LDCU UR5, c[0x0][0x398] ;  /* 0x00007300ff0577ac */ /* 0x000e6e0008000800 */
[----:B------:R-:W0:Y:S02]  /*0040*/  LDC R5, c[0x0][0x360] ;  /* 0x0000d800ff057b82 */ /* 0x000e240000000800 */
[----:B0-----:R-:W-:Y:S01]  /*0050*/  IMAD R5, R5, UR4, R0 ;  /* 0x0000000405057c24 */ /* 0x001fe2000f8e0200 */
[----:B-1----:R-:W-:-:S04]  /*0060*/  USHF.R.S32.HI UR4, URZ, 0x1f, UR5 ;  /* 0x0000001fff047899 */ /* 0x002fc80008011405 */
[----:B------:R-:W-:-:S04]  /*0070*/  ISETP.GE.U32.AND P0, PT, R5, UR5, PT ;  /* 0x0000000505007c0c */ /* 0x000fc8000bf06070 */
[----:B------:R-:W-:-:S13]  /*0080*/  ISETP.GE.U32.AND.EX P0, PT, RZ, UR4, PT, P0 ;  /* 0x00000004ff007c0c */ /* 0x000fda000bf06100 */
[----:B------:R-:W-:Y:S05]  /*0090*/  @P0 EXIT ;  /* 0x000000000000094d */ /* 0x000fea0003800000 */
[----:B------:R-:W0:Y:S01]  /*00a0*/  LDCU.64 UR4, c[0x0][0x390] ;  /* 0x00007200ff0477ac */ /* 0x000e220008000a00 */
[----:B------:R-:W1:Y:S01]  /*00b0*/  LDCU.64 UR12, c[0x0][0x358] ;  /* 0x00006b00ff0c77ac */ /* 0x000e620008000a00 */
[----:B0-----:R-:W-:-:S04]  /*00c0*/  LEA R2, P0, R5, UR4, 0x3 ;  /* 0x0000000405027c11 */ /* 0x001fc8000f8018ff */
[----:B------:R-:W-:-:S05]  /*00d0*/  LEA.HI.X R3, R5, UR5, RZ, 0x3, P0 ;  /* 0x0000000505037c11 */ /* 0x000fca00080f1cff */
[----:B-1----:R-:W2:Y:S01]  /*00e0*/  LDG.E.64 R6, desc[UR12][R2.64] ;  /* 0x0000000c02067981 */ /* 0x002ea2000c1e1b00 */
[----:B------:R-:W-:Y:S01]  /*00f0*/  BSSY.RECONVERGENT B0, `(.L_x_8) ;  /* 0x00000c6000007945 */ /* 0x000fe20003800200 */
[----:B------:R-:W-:Y:S01]  /*0100*/  CS2R R10, SRZ ;  /* 0x00000000000a7805 */ /* 0x000fe2000001ff00 */
[----:B--2---:R-:W-:-:S14]  /*0110*/  DSETP.GT.AND P0, PT, R6, RZ, PT ;  /* 0x000000ff0600722a */ /* 0x004fdc0003f04000 */
[----:B------:R-:W-:Y:S05]  /*0120*/  @!P0 BRA `(.L_x_9) ;  /* 0x0000000c00088947 */ /* 0x000fea0003800000 */
[----:B------:R-:W0:Y:S02]  /*0130*/  LDCU UR9, c[0x0][0x388] ;  /* 0x00007100ff0977ac */ /* 0x000e240008000800 */
[----:B0-----:R-:W-:-:S09]  /*0140*/  UISETP.NE.AND UP0, UPT, UR9, URZ, UPT ;  /* 0x000000ff0900728c */ /* 0x001fd2000bf05270 */
[----:B------:R-:W-:Y:S05]  /*0150*/  BRA.U !UP0, `(.L_x_9) ;  /* 0x0000000908fc7547 */ /* 0x000fea000b800000 */
[----:B------:R-:W-:Y:S02]  /*0160*/  USHF.R.S32.HI UR6, URZ, 0x1f, UR9 ;  /* 0x0000001fff067899 */ /* 0x000fe40008011409 */
[----:B------:R-:W-:Y:S01]  /*0170*/  IMAD.U32 R6, RZ, RZ, UR9 ;  /* 0x00000009ff067e24 */ /* 0x000fe2000f8e00ff */
[----:B------:R-:W-:Y:S01]  /*0180*/  UISETP.GE.U32.AND UP0, UPT, UR9, 0x10, UPT ;  /* 0x000000100900788c */ /* 0x000fe2000bf06070 */
[----:B------:R-:W-:Y:S01]  /*0190*/  CS2R R10, SRZ ;  /* 0x00000000000a7805 */ /* 0x000fe2000001ff00 */
[----:B------:R-:W-:Y:S01]  /*01a0*/  ULOP3.LUT UP1, URZ, UR9, 0xf, URZ, 0xc0, !UPT ;  /* 0x0000000f09ff7892 */ /* 0x000fe2000f82c0ff */
[----:B------:R-:W-:Y:S01]  /*01b0*/  IMAD.U32 R7, RZ, RZ, UR6 ;  /* 0x00000006ff077e24 */ /* 0x000fe2000f8e00ff */
[----:B------:R-:W-:Y:S01]  /*01c0*/  UMOV UR4, URZ ;  /* 0x000000ff00047c82 */ /* 0x000fe20008000000 */
[C---:B------:R-:W-:Y:S01]  /*01d0*/  IMAD R15, R5.reuse, UR6, RZ ;  /* 0x00000006050f7c24 */ /* 0x040fe2000f8e02ff */
[----:B------:R-:W-:Y:S01]  /*01e0*/  UMOV UR5, URZ ;  /* 0x000000ff00057c82 */ /* 0x000fe20008000000 */
[----:B------:R-:W-:-:S04]  /*01f0*/  IMAD.WIDE.U32 R6, R5, UR9, R6 ;  /* 0x0000000905067c25 */ /* 0x000fc8000f8e0006 */
[----:B------:R-:W-:Y:S01]  /*0200*/  IMAD.IADD R15, R7, 0x1, R15 ;  /* 0x00000001070f7824 */ /* 0x000fe200078e020f */
[----:B------:R-:W-:Y:S06]  /*0210*/  BRA.U !UP0, `(.L_x_10) ;  /* 0x0000000508287547 */ /* 0x000fec000b800000 */
[----:B------:R-:W0:Y:S01]  /*0220*/  LDCU.64 UR4, c[0x0][0x380] ;  /* 0x00007000ff0477ac */ /* 0x000e220008000a00 */
[----:B------:R-:W-:Y:S01]  /*0230*/  CS2R R10, SRZ ;  /* 0x00000000000a7805 */ /* 0x000fe2000001ff00 */
[----:B------:R-:W1:Y:S01]  /*0240*/  LDCU.64 UR10, c[0x0][0x3a0] ;  /* 0x00007400ff0a77ac */ /* 0x000e620008000a00 */
[----:B0-----:R-:W-:Y:S02]  /*0250*/  UIADD3 UR7, UP0, UPT, UR4, 0x40, URZ ;  /* 0x0000004004077890 */ /* 0x001fe4000ff1e0ff */
[----:B------:R-:W-:Y:S01]  /*0260*/  ULOP3.LUT UR4, UR9, 0xfffffff0, URZ, 0xc0, !UPT ;  /* 0xfffffff009047892 */ /* 0x000fe2000f8ec0ff */
[C---:B-1----:R-:W-:Y:S01]  /*0270*/  LEA R0, P0, R6.reuse, UR10, 0x3 ;  /* 0x0000000a06007c11 */ /* 0x042fe2000f8018ff */
[----:B------:R-:W-:Y:S02]  /*0280*/  UIADD3.X UR8, UPT, UPT, URZ, UR5, URZ, UP0, !UPT ;  /* 0x00000005ff087290 */ /* 0x000fe400087fe4ff */
[----:B------:R-:W-:Y:S01]  /*0290*/  IMAD.U32 R12, RZ, RZ, UR7 ;  /* 0x00000007ff0c7e24 */ /* 0x000fe2000f8e00ff */
[----:B------:R-:W-:Y:S01]  /*02a0*/  UMOV UR7, UR6 ;  /* 0x0000000600077c82 */ /* 0x000fe20008000000 */
[----:B------:R-:W-:Y:S01]  /*02b0*/  LEA.HI.X R9, R6, UR11, R15, 0x3, P0 ;  /* 0x0000000b06097c11 */ /* 0x000fe200080f1c0f */
[----:B------:R-:W-:Y:S01]  /*02c0*/  UMOV UR5, UR6 ;  /* 0x0000000600057c82 */ /* 0x000fe20008000000 */
[----:B------:R-:W-:Y:S01]  /*02d0*/  IADD3 R0, P0, PT, R0, 0x40, RZ ;  /* 0x0000004000007810 */ /* 0x000fe20007f1e0ff */
[----:B------:R-:W-:Y:S01]  /*02e0*/  IMAD.U32 R5, RZ, RZ, UR8 ;  /* 0x00000008ff057e24 */ /* 0x000fe2000f8e00ff */
[----:B------:R-:W-:-:S03]  /*02f0*/  UMOV UR6, UR4 ;  /* 0x0000000400067c82 */ /* 0x000fc60008000000 */
[----:B------:R-:W-:-:S08]  /*0300*/  IMAD.X R9, RZ, RZ, R9, P0 ;  /* 0x000000ffff097224 */ /* 0x000fd000000e0609 */
.L_x_11:
[----:B------:R-:W-:Y:S02]  /*0310*/  IMAD.MOV.U32 R4, RZ, RZ, R12 ;  /* 0x000000ffff047224 */ /* 0x000fe400078e000c */
[----:B------:R-:W-:-:S03]  /*0320*/  IMAD.MOV.U32 R8, RZ, RZ, R0 ;  /* 0x000000ffff087224 */ /* 0x000fc600078e0000 */
[----:B------:R-:W2:Y:S04]  /*0330*/  LDG.E.64 R20, desc[UR12][R4.64+-0x40] ;  /* 0xffffc00c04147981 */ /* 0x000ea8000c1e1b00 */
[----:B------:R-:W2:Y:S04]  /*0340*/  LDG.E.64 R22, desc[UR12][R8.64+-0x40] ;  /* 0xffffc00c08167981 */ /* 0x000ea8000c1e1b00 */
[----:B------:R-:W3:Y:S04]  /*0350*/  LDG.E.64 R24, desc[UR12][R4.64+-0x38] ;  /* 0xffffc80c04187981 */ /* 0x000ee8000c1e1b00 */
[----:B------:R-:W3:Y:S04]  /*0360*/  LDG.E.64 R12, desc[UR12][R8.64+-0x38] ;  /* 0xffffc80c080c7981 */ /* 0x000ee8000c1e1b00 */
[----:B------:R-:W4:Y:S04]  /*0370*/  LDG.E.64 R16, desc[UR12][R4.64+-0x30] ;  /* 0xffffd00c04107981 */ /* 0x000f28000c1e1b00 */
[----:B------:R-:W4:Y:S01]  /*0380*/  LDG.E.64 R18, desc[UR12][R8.64+-0x30] ;  /* 0xffffd00c08127981 */ /* 0x000f22000c1e1b00 */
[----:B--2---:R-:W-:-:S03]  /*0390*/  DFMA R10, R20, R22, R10 ;  /* 0x00000016140a722b */ /* 0x004fc6000000000a */
[----:B------:R-:W2:Y:S04]  /*03a0*/  LDG.E.64 R20, desc[UR12][R4.64+-0x28] ;  /* 0xffffd80c04147981 */ /* 0x000ea8000c1e1b00 */
[----:B------:R-:W2:Y:S01]  /*03b0*/  LDG.E.64 R22, desc[UR12][R8.64+-0x28] ;  /* 0xffffd80c08167981 */ /* 0x000ea2000c1e1b00 */
[----:B---3--:R-:W-:-:S03]  /*03c0*/  DFMA R24, R24, R12, R10 ;  /* 0x0000000c1818722b */ /* 0x008fc6000000000a */
[----:B------:R-:W3:Y:S04]  /*03d0*/  LDG.E.64 R10, desc[UR12][R4.64+-0x20] ;  /* 0xffffe00c040a7981 */ /* 0x000ee8000c1e1b00 */
[----:B------:R-:W3:Y:S01]  /*03e0*/  LDG.E.64 R12, desc[UR12][R8.64+-0x20] ;  /* 0xffffe00c080c7981 */ /* 0x000ee2000c1e1b00 */
[----:B----4-:R-:W-:-:S03]  /*03f0*/  DFMA R24, R16, R18, R24 ;  /* 0x000000121018722b */ /* 0x010fc60000000018 */
        /* <DEDUP_REMOVED lines=29> */
[----:B------:R-:W-:Y:S01]  /*05d0*/  UIADD3 UR6, UP0, UPT, UR6, -0x10, URZ ;  /* 0xfffffff006067890 */ /* 0x000fe2000ff1e0ff */
[----:B--2---:R-:W-:Y:S02]  /*05e0*/  DFMA R24, R20, R22, R24 ;  /* 0x000000161418722b */ /* 0x004fe40000000018 */
[----:B------:R0:W2:Y:S04]  /*05f0*/  LDG.E.64 R20, desc[UR12][R4.64+0x38] ;  /* 0x0000380c04147981 */ /* 0x0000a8000c1e1b00 */
[----:B------:R1:W2:Y:S01]  /*0600*/  LDG.E.64 R22, desc[UR12][R8.64+0x38] ;  /* 0x0000380c08167981 */ /* 0x0002a2000c1e1b00 */
[----:B------:R-:W-:Y:S01]  /*0610*/  UIADD3.X UR7, UPT, UPT, UR7, -0x1, URZ, UP0, !UPT ;  /* 0xffffffff07077890 */ /* 0x000fe200087fe4ff */
[----:B---3--:R-:W-:Y:S01]  /*0620*/  DFMA R10, R10, R12, R24 ;  /* 0x0000000c0a0a722b */ /* 0x008fe20000000018 */
[----:B------:R-:W-:Y:S01]  /*0630*/  UISETP.NE.U32.AND UP0, UPT, UR6, URZ, UPT ;  /* 0x000000ff0600728c */ /* 0x000fe2000bf05070 */
[----:B------:R-:W-:-:S02]  /*0640*/  IADD3 R12, P0, PT, R4, 0x80, RZ ;  /* 0x00000080040c7810 */ /* 0x000fc40007f1e0ff */
[----:B------:R-:W-:Y:S01]  /*0650*/  IADD3 R0, P1, PT, R8, 0x80, RZ ;  /* 0x0000008008007810 */ /* 0x000fe20007f3e0ff */
[----:B------:R-:W-:Y:S02]  /*0660*/  UISETP.NE.AND.EX UP0, UPT, UR7, URZ, UPT, UP0 ;  /* 0x000000ff0700728c */ /* 0x000fe4000bf05300 */
[----:B0-----:R-:W-:Y:S01]  /*0670*/  IMAD.X R5, RZ, RZ, R5, P0 ;  /* 0x000000ffff057224 */ /* 0x001fe200000e0605 */
[----:B----4-:R-:W-:Y:S01]  /*0680*/  DFMA R10, R16, R18, R10 ;  /* 0x00000012100a722b */ /* 0x010fe2000000000a */
[----:B-1----:R-:W-:-:S07]  /*0690*/  IMAD.X R9, RZ, RZ, R9, P1 ;  /* 0x000000ffff097224 */ /* 0x002fce00008e0609 */
[----:B--2---:R-:W-:Y:S01]  /*06a0*/  DFMA R10, R20, R22, R10 ;  /* 0x00000016140a722b */ /* 0x004fe2000000000a */
[----:B------:R-:W-:Y:S10]  /*06b0*/  BRA.U UP0, `(.L_x_11) ;  /* 0xfffffffd00147547 */ /* 0x000ff4000b83ffff */
.L_x_10:
[----:B------:R-:W-:Y:S05]  /*06c0*/  BRA.U !UP1, `(.L_x_9) ;  /* 0x0000000509a07547 */ /* 0x000fea000b800000 */
[----:B------:R-:W-:Y:S02]  /*06d0*/  ULOP3.LUT UR6, UR9, 0xf, URZ, 0xc0, !UPT ;  /* 0x0000000f09067892 */ /* 0x000fe4000f8ec0ff */
[----:B------:R-:W-:Y:S02]  /*06e0*/  ULOP3.LUT UP1, URZ, UR9, 0x7, URZ, 0xc0, !UPT ;  /* 0x0000000709ff7892 */ /* 0x000fe4000f82c0ff */
[----:B------:R-:W-:-:S04]  /*06f0*/  UIADD3 UR6, UP0, UPT, UR6, -0x1, URZ ;  /* 0xffffffff06067890 */ /* 0x000fc8000ff1e0ff */
[----:B------:R-:W-:Y:S02]  /*0700*/  UIADD3.X UR7, UPT, UPT, URZ, -0x1, URZ, UP0, !UPT ;  /* 0xffffffffff077890 */ /* 0x000fe400087fe4ff */
[----:B------:R-:W-:-:S04]  /*0710*/  UISETP.GE.U32.AND UP0, UPT, UR6, 0x7, UPT ;  /* 0x000000070600788c */ /* 0x000fc8000bf06070 */
[----:B------:R-:W-:-:S09]  /*0720*/  UISETP.GE.U32.AND.EX UP0, UPT, UR7, URZ, UPT, UP0 ;  /* 0x000000ff0700728c */ /* 0x000fd2000bf06100 */
[----:B------:R-:W-:Y:S05]  /*0730*/  BRA.U !UP0, `(.L_x_12) ;  /* 0x0000000108907547 */ /* 0x000fea000b800000 */
[----:B------:R-:W0:Y:S01]  /*0740*/  LDCU.64 UR6, c[0x0][0x380] ;  /* 0x00007000ff0677ac */ /* 0x000e220008000a00 */
[----:B------:R-:W-:Y:S01]  /*0750*/  IADD3 R0, P0, PT, R6, UR4, RZ ;  /* 0x0000000406007c10 */ /* 0x000fe2000ff1e0ff */
[----:B------:R-:W1:Y:S03]  /*0760*/  LDCU.64 UR10, c[0x0][0x3a0] ;  /* 0x00007400ff0a77ac */ /* 0x000e660008000a00 */
[----:B------:R-:W-:Y:S01]  /*0770*/  IADD3.X R5, PT, PT, R15, UR5, RZ, P0, !PT ;  /* 0x000000050f057c10 */ /* 0x000fe200087fe4ff */
[----:B0-----:R-:W-:-:S04]  /*0780*/  ULEA UR6, UP0, UR4, UR6, 0x3 ;  /* 0x0000000604067291 */ /* 0x001fc8000f8018ff */
[----:B------:R-:W-:Y:S01]  /*0790*/  ULEA.HI.X UR7, UR4, UR7, UR5, 0x3, UP0 ;  /* 0x0000000704077291 */ /* 0x000fe200080f1c05 */
[----:B-1----:R-:W-:Y:S01]  /*07a0*/  LEA R8, P0, R0, UR10, 0x3 ;  /* 0x0000000a00087c11 */ /* 0x002fe2000f8018ff */
[----:B------:R-:W-:-:S03]  /*07b0*/  IMAD.U32 R4, RZ, RZ, UR6 ;  /* 0x00000006ff047e24 */ /* 0x000fc6000f8e00ff */
[----:B------:R-:W-:Y:S01]  /*07c0*/  LEA.HI.X R9, R0, UR11, R5, 0x3, P0 ;  /* 0x0000000b00097c11 */ /* 0x000fe200080f1c05 */
[----:B------:R-:W-:-:S04]  /*07d0*/  IMAD.U32 R5, RZ, RZ, UR7 ;  /* 0x00000007ff057e24 */ /* 0x000fc8000f8e00ff */
[----:B------:R-:W2:Y:S04]  /*07e0*/  LDG.E.64 R24, desc[UR12][R8.64] ;  /* 0x0000000c08187981 */ /* 0x000ea8000c1e1b00 */
[----:B------:R-:W2:Y:S04]  /*07f0*/  LDG.E.64 R12, desc[UR12][R4.64] ;  /* 0x0000000c040c7981 */ /* 0x000ea8000c1e1b00 */
[----:B------:R-:W3:Y:S04]  /*0800*/  LDG.E.64 R16, desc[UR12][R8.64+0x8] ;  /* 0x0000080c08107981 */ /* 0x000ee8000c1e1b00 */
[----:B------:R-:W3:Y:S04]  /*0810*/  LDG.E.64 R18, desc[UR12][R4.64+0x8] ;  /* 0x0000080c04127981 */ /* 0x000ee8000c1e1b00 */
[----:B------:R-:W4:Y:S04]  /*0820*/  LDG.E.64 R20, desc[UR12][R8.64+0x10] ;  /* 0x0000100c08147981 */ /* 0x000f28000c1e1b00 */
[----:B------:R-:W4:Y:S04]  /*0830*/  LDG.E.64 R22, desc[UR12][R4.64+0x10] ;  /* 0x0000100c04167981 */ /* 0x000f28000c1e1b00 */
[----:B------:R-:W5:Y:S01]  /*0840*/  LDG.E.64 R26, desc[UR12][R4.64+0x38] ;  /* 0x0000380c041a7981 */ /* 0x000f62000c1e1b00 */
        /* <DEDUP_REMOVED lines=11> */
[----:B------:R-:W2:Y:S04]  /*0900*/  LDG.E.64 R10, desc[UR12][R4.64+0x30] ;  /* 0x0000300c040a7981 */ /* 0x000ea8000c1e1b00 */
[----:B------:R-:W5:Y:S01]  /*0910*/  LDG.E.64 R24, desc[UR12][R8.64+0x38] ;  /* 0x0000380c08187981 */ /* 0x000f62000c1e1b00 */
[----:B---3--:R-:W-:-:S08]  /*0920*/  DFMA R16, R16, R18, R28 ;  /* 0x000000121010722b */ /* 0x008fd0000000001c */
[----:B----4-:R-:W-:Y:S01]  /*0930*/  DFMA R16, R20, R22, R16 ;  /* 0x000000161410722b */ /* 0x010fe20000000010 */
[----:B------:R-:W-:-:S04]  /*0940*/  UIADD3 UR4, UP0, UPT, UR4, 0x8, URZ ;  /* 0x0000000804047890 */ /* 0x000fc8000ff1e0ff */
[----:B------:R-:W-:-:S03]  /*0950*/  UIADD3.X UR5, UPT, UPT, URZ, UR5, URZ, UP0, !UPT ;  /* 0x00000005ff057290 */ /* 0x000fc600087fe4ff */
[----:B--2---:R-:W-:-:S08]  /*0960*/  DFMA R10, R10, R12, R16 ;  /* 0x0000000c0a0a722b */ /* 0x004fd00000000010 */
[----:B-----5:R-:W-:-:S11]  /*0970*/  DFMA R10, R26, R24, R10 ;  /* 0x000000181a0a722b */ /* 0x020fd6000000000a */
.L_x_12:
        /* <DEDUP_REMOVED lines=24> */
[----:B------:R-:W5:Y:S04]  /*0b00*/  LDG.E.64 R18, desc[UR12][R26.64+0x18] ;  /* 0x0000180c1a127981 */ /* 0x000f68000c1e1b00 */
[----:B------:R-:W5:Y:S01]  /*0b10*/  LDG.E.64 R20, desc[UR12][R22.64+0x18] ;  /* 0x0000180c16147981 */ /* 0x000f62000c1e1b00 */
[----:B------:R-:W-:-:S04]  /*0b20*/  UIADD3 UR4, UP0, UPT, UR4, 0x4, URZ ;  /* 0x0000000404047890 */ /* 0x000fc8000ff1e0ff */
[----:B------:R-:W-:Y:S01]  /*0b30*/  UIADD3.X UR5, UPT, UPT, URZ, UR5, URZ, UP0, !UPT ;  /* 0x00000005ff057290 */ /* 0x000fe200087fe4ff */
[----:B--2---:R-:W-:-:S08]  /*0b40*/  DFMA R24, R24, R28, R10 ;  /* 0x0000001c1818722b */ /* 0x004fd0000000000a */
[----:B---3--:R-:W-:-:S08]  /*0b50*/  DFMA R12, R12, R16, R24 ;  /* 0x000000100c0c722b */ /* 0x008fd00000000018 */
[----:B----4-:R-:W-:-:S08]  /*0b60*/  DFMA R4, R4, R8, R12 ;  /* 0x000000080404722b */ /* 0x010fd0000000000c */
[----:B-----5:R-:W-:-:S11]  /*0b70*/  DFMA R10, R20, R18, R4 ;  /* 0x00000012140a722b */ /* 0x020fd60000000004 */
.L_x_13:
[----:B------:R-:W-:Y:S05]  /*0b80*/  BRA.U !UP1, `(.L_x_9) ;  /* 0x0000000109707547 */ /* 0x000fea000b800000 */
[----:B------:R-:W0:Y:S01]  /*0b90*/  LDCU.64 UR14, c[0x0][0x3a0] ;  /* 0x00007400ff0e77ac */ /* 0x000e220008000a00 */
[----:B------:R-:W1:Y:S01]  /*0ba0*/  LDCU.64 UR10, c[0x0][0x380] ;  /* 0x00007000ff0a77ac */ /* 0x000e620008000a00 */
[----:B------:R-:W-:Y:S02]  /*0bb0*/  USHF.L.U32 UR6, UR4, 0x3, URZ ;  /* 0x0000000304067899 */ /* 0x000fe400080006ff */
[----:B------:R-:W-:Y:S02]  /*0bc0*/  USHF.L.U64.HI UR4, UR4, 0x3, UR5 ;  /* 0x0000000304047899 */ /* 0x000fe40008010205 */
[----:B------:R-:W-:Y:S02]  /*0bd0*/  ULOP3.LUT UR5, UR9, 0x3, URZ, 0xc0, !UPT ;  /* 0x0000000309057892 */ /* 0x000fe4000f8ec0ff */
[----:B------:R-:W-:-:S04]  /*0be0*/  LEA R0, P0, R6, UR6, 0x3 ;  /* 0x0000000606007c11 */ /* 0x000fc8000f8018ff */
[----:B0-----:R-:W-:Y:S02]  /*0bf0*/  IADD3 R0, P1, PT, R0, UR14, RZ ;  /* 0x0000000e00007c10 */ /* 0x001fe4000ff3e0ff */
[----:B------:R-:W-:Y:S01]  /*0c00*/  LEA.HI.X R6, R6, UR4, R15, 0x3, P0 ;  /* 0x0000000406067c11 */ /* 0x000fe200080f1c0f */
[----:B-1----:R-:W-:-:S03]  /*0c10*/  UIADD3 UR6, UP0, UPT, UR6, UR10, URZ ;  /* 0x0000000a06067290 */ /* 0x002fc6000ff1e0ff */
[----:B------:R-:W-:Y:S01]  /*0c20*/  IADD3.X R9, PT, PT, R6, UR15, RZ, P1, !PT ;  /* 0x0000000f06097c10 */ /* 0x000fe20008ffe4ff */
[----:B------:R-:W-:-:S03]  /*0c30*/  UIADD3.X UR7, UPT, UPT, UR4, UR11, URZ, UP0, !UPT ;  /* 0x0000000b04077290 */ /* 0x000fc600087fe4ff */
[----:B------:R-:W-:-:S09]  /*0c40*/  UMOV UR4, URZ ;  /* 0x000000ff00047c82 */ /* 0x000fd20008000000 */
.L_x_14:
[----:B------:R-:W-:Y:S02]  /*0c50*/  IMAD.U32 R4, RZ, RZ, UR6 ;  /* 0x00000006ff047e24 */ /* 0x000fe4000f8e00ff */
[----:B------:R-:W-:Y:S02]  /*0c60*/  IMAD.U32 R5, RZ, RZ, UR7 ;  /* 0x00000007ff057e24 */ /* 0x000fe4000f8e00ff */
[----:B------:R-:W-:Y:S02]  /*0c70*/  IMAD.MOV.U32 R6, RZ, RZ, R0 ;  /* 0x000000ffff067224 */ /* 0x000fe400078e0000 */
[----:B------:R-:W-:Y:S02]  /*0c80*/  IMAD.MOV.U32 R7, RZ, RZ, R9 ;  /* 0x000000ffff077224 */ /* 0x000fe400078e0009 */
[----:B------:R-:W2:Y:S04]  /*0c90*/  LDG.E.64 R4, desc[UR12][R4.64] ;  /* 0x0000000c04047981 */ /* 0x000ea8000c1e1b00 */
[----:B------:R-:W2:Y:S01]  /*0ca0*/  LDG.E.64 R6, desc[UR12][R6.64] ;  /* 0x0000000c06067981 */ /* 0x000ea2000c1e1b00 */
[----:B------:R-:W-:-:S04]  /*0cb0*/  UIADD3 UR5, UP0, UPT, UR5, -0x1, URZ ;  /* 0xffffffff05057890 */ /* 0x000fc8000ff1e0ff */
[----:B------:R-:W-:Y:S02]  /*0cc0*/  UIADD3.X UR4, UPT, UPT, UR4, -0x1, URZ, UP0, !UPT ;  /* 0xffffffff04047890 */ /* 0x000fe400087fe4ff */
[----:B------:R-:W-:-:S04]  /*0cd0*/  UISETP.NE.U32.AND UP0, UPT, UR5, URZ, UPT ;  /* 0x000000ff0500728c */ /* 0x000fc8000bf05070 */
[----:B------:R-:W-:Y:S01]  /*0ce0*/  UISETP.NE.AND.EX UP0, UPT, UR4, URZ, UPT, UP0 ;  /* 0x000000ff0400728c */ /* 0x000fe2000bf05300 */
[----:B------:R-:W-:Y:S01]  /*0cf0*/  IADD3 R0, P0, PT, R0, 0x8, RZ ;  /* 0x0000000800007810 */ /* 0x000fe20007f1e0ff */
[----:B------:R-:W-:-:S04]  /*0d00*/  UIADD3 UR6, UP1, UPT, UR6, 0x8, URZ ;  /* 0x0000000806067890 */ /* 0x000fc8000ff3e0ff */
[----:B------:R-:W-:Y:S01]  /*0d10*/  IMAD.X R9, RZ, RZ, R9, P0 ;  /* 0x000000ffff097224 */ /* 0x000fe200000e0609 */
[----:B------:R-:W-:Y:S01]  /*0d20*/  UIADD3.X UR7, UPT, UPT, URZ, UR7, URZ, UP1, !UPT ;  /* 0x00000007ff077290 */ /* 0x000fe20008ffe4ff */
[----:B--2---:R-:W-:Y:S01]  /*0d30*/  DFMA R10, R4, R6, R10 ;  /* 0x00000006040a722b */ /* 0x004fe2000000000a */
[----:B------:R-:W-:Y:S10]  /*0d40*/  BRA.U UP0, `(.L_x_14) ;  /* 0xfffffffd00c07547 */ /* 0x000ff4000b83ffff */
.L_x_9:
[----:B------:R-:W-:Y:S05]  /*0d50*/  BSYNC.RECONVERGENT B0 ;  /* 0x0000000000007941 */ /* 0x000fea0003800200 */
.L_x_8:
[----:B------:R-:W-:Y:S01]  /*0d60*/  STG.E.64 desc[UR12][R2.64], R10 ;  /* 0x0000000a02007986 */ /* 0x000fe2000c101b0c */
[----:B------:R-:W-:Y:S05]  /*0d70*/  EXIT ;  /* 0x000000000000794d */ /* 0x000fea0003800000 */
.L_x_15:
        /* <DEDUP_REMOVED lines=16> */
.L_x_29:


//--------------------- .text._Z14backward_part1PdiS_iS_S_id --------------------------
	.section	.text._Z14backward_part1PdiS_iS_S_id,"ax",@progbits
	.align	128
        .global         _Z14backward_part1PdiS_iS_S_id
        .type           _Z14backward_part1PdiS_iS_S_id,@function
        .size           _Z14backward_part1PdiS_iS_S_id,(.L_x_30 - _Z14backward_part1PdiS_iS_S_id)
        .other          _Z14backward_part1PdiS_iS_S_id,@"STO_CUDA_ENTRY STV_DEFAULT"
_Z14backward_part1PdiS_iS_S_id:
.text._Z14backward_part1PdiS_iS_S_id:
[----:B------:R-:W-:Y:S01]  /*0000*/  LDC R1, c[0x0][0x37c] ;  /* 0x0000df00ff017b82 */ /* 0x000fe20000000800 */
[----:B------:R-:W0:Y:S07]  /*0010*/  S2R R3, SR_TID.X ;  /* 0x0000000000037919 */ /* 0x000e2e0000002100 */
[----:B------:R-:W0:Y:S08]  /*0020*/  S2UR UR4, SR_CTAID.X ;  /* 0x00000000000479c3 */ /* 0x000e300000002500 */
[----:B------:R-:W0:Y:S08]  /*0030*/  LDC R0, c[0x0][0x360] ;  /* 0x0000d800ff007b82 */ /* 0x000e300000000800 */
[----:B------:R-:W1:Y:S01]  /*0040*/  LDC R6, c[0x0][0x388] ;  /* 0x0000e200ff067b82 */ /* 0x000e620000000800 */
[----:B0-----:R-:W-:Y:S01]  /*0050*/  IMAD R0, R0, UR4, R3 ;  /* 0x0000000400007c24 */ /* 0x001fe2000f8e0203 */
[----:B-1----:R-:W-:-:S04]  /*0060*/  SHF.R.S32.HI R2, RZ, 0x1f, R6 ;  /* 0x0000001fff027819 */ /* 0x002fc80000011406 */
[----:B------:R-:W-:-:S04]  /*0070*/  ISETP.GE.U32.AND P0, PT, R0, R6, PT ;  /* 0x000000060000720c */ /* 0x000fc80003f06070 */
[----:B------:R-:W-:-:S13]  /*0080*/  ISETP.GE.U32.AND.EX P0, PT, RZ, R2, PT, P0 ;  /* 0x00000002ff00720c */ /* 0x000fda0003f06100 */
[----:B------:R-:W-:Y:S05]  /*0090*/  @P0 EXIT ;  /* 0x000000000000094d */ /* 0x000fea0003800000 */
[----:B------:R-:W0:Y:S01]  /*00a0*/  LDCU.64 UR4, c[0x0][0x380] ;  /* 0x00007000ff0477ac */ /* 0x000e220008000a00 */
[----:B------:R-:W-:Y:S01]  /*00b0*/  IMAD.SHL.U32 R4, R0, 0x8, RZ ;  /* 0x0000000800047824 */ /* 0x000fe200078e00ff */
[----:B------:R-:W-:Y:S01]  /*00c0*/  SHF.R.U32.HI R5, RZ, 0x1d, R0 ;  /* 0x0000001dff057819 */ /* 0x000fe20000011600 */
[----:B------:R-:W1:Y:S01]  /*00d0*/  LDCU.64 UR12, c[0x0][0x3a8] ;  /* 0x00007500ff0c77ac */ /* 0x000e620008000a00 */
[----:B------:R-:W2:Y:S02]  /*00e0*/  LDCU.64 UR10, c[0x0][0x358] ;  /* 0x00006b00ff0a77ac */ /* 0x000ea40008000a00 */
[C---:B0-----:R-:W-:Y:S01]  /*00f0*/  IADD3 R10, P0, PT, R4.reuse, UR4, RZ ;  /* 0x00000004040a7c10 */ /* 0x041fe2000ff1e0ff */
[----:B------:R-:W0:Y:S01]  /*0100*/  LDCU UR4, c[0x0][0x398] ;  /* 0x00007300ff0477ac */ /* 0x000e220008000800 */
[----:B-1----:R-:W-:Y:S02]  /*0110*/  IADD3 R8, P1, PT, R4, UR12, RZ ;  /* 0x0000000c04087c10 */ /* 0x002fe4000ff3e0ff */
[----:B------:R-:W-:-:S02]  /*0120*/  IADD3.X R11, PT, PT, R5, UR5, RZ, P0, !PT ;  /* 0x00000005050b7c10 */ /* 0x000fc400087fe4ff */
[----:B------:R-:W-:-:S04]  /*0130*/  IADD3.X R9, PT, PT, R5, UR13, RZ, P1, !PT ;  /* 0x0000000d05097c10 */ /* 0x000fc80008ffe4ff */
[----:B--2---:R-:W2:Y:S04]  /*0140*/  LDG.E.64 R10, desc[UR10][R10.64] ;  /* 0x0000000a0a0a7981 */ /* 0x004ea8000c1e1b00 */
[----:B------:R-:W2:Y:S01]  /*0150*/  LDG.E.64 R2, desc[UR10][R8.64] ;  /* 0x0000000a08027981 */ /* 0x000ea2000c1e1b00 */
[----:B0-----:R-:W-:Y:S01]  /*0160*/  ISETP.NE.AND P0, PT, RZ, UR4, PT ;  /* 0x00000004ff007c0c */ /* 0x001fe2000bf05270 */
[----:B--2---:R-:W-:-:S07]  /*0170*/  DADD R2, R10, R2 ;  /* 0x000000000a027229 */ /* 0x004fce0000000002 */
[----:B------:R0:W-:Y:S05]  /*0180*/  STG.E.64 desc[UR10][R8.64], R2 ;  /* 0x0000000208007986 */ /* 0x0001ea000c101b0a */
[----:B------:R-:W-:Y:S05]  /*0190*/  @!P0 EXIT ;  /* 0x000000000000894d */ /* 0x000fea0003800000 */
[----:B------:R-:W1:Y:S01]  /*01a0*/  LDC.64 R12, c[0x0][0x3b8] ;  /* 0x0000ee00ff0c7b82 */ /* 0x000e620000000a00 */
[----:B------:R-:W-:Y:S01]  /*01b0*/  UISETP.GE.U32.AND UP0, UPT, UR4, 0x8, UPT ;  /* 0x000000080400788c */ /* 0x000fe2000bf06070 */
[----:B------:R-:W-:Y:S01]  /*01c0*/  UMOV UR6, URZ ;  /* 0x000000ff00067c82 */ /* 0x000fe20008000000 */
[----:B------:R-:W-:Y:S01]  /*01d0*/  UMOV UR7, URZ ;  /* 0x000000ff00077c82 */ /* 0x000fe20008000000 */
[----:B-1----:R-:W-:-:S06]  /*01e0*/  DADD R12, R12, R12 ;  /* 0x000000000c0c7229 */ /* 0x002fcc000000000c */
[----:B------:R-:W-:Y:S05]  /*01f0*/  BRA.U !UP0, `(.L_x_16) ;  /* 0x0000000508fc7547 */ /* 0x000fea000b800000 */
[----:B------:R-:W1:Y:S01]  /*0200*/  LDCU.64 UR8, c[0x0][0x390] ;  /* 0x00007200ff0877ac */ /* 0x000e620008000a00 */
[----:B0-----:R-:W-:Y:S02]  /*0210*/  IMAD.MOV.U32 R3, RZ, RZ, R4 ;  /* 0x000000ffff037224 */ /* 0x001fe400078e0004 */
[----:B------:R-:W-:Y:S01]  /*0220*/  IMAD.MOV.U32 R2, RZ, RZ, R5 ;  /* 0x000000ffff027224 */ /* 0x000fe200078e0005 */
[----:B------:R-:W-:Y:S02]  /*0230*/  ULOP3.LUT UR6, UR4, 0xfffffff8, URZ, 0xc0, !UPT ;  /* 0xfffffff804067892 */ /* 0x000fe4000f8ec0ff */
[----:B------:R-:W-:Y:S01]  /*0240*/  USHF.R.S32.HI UR7, URZ, 0x1f, UR4 ;  /* 0x0000001fff077899 */ /* 0x000fe20008011404 */
[----:B------:R-:W0:Y:S02]  /*0250*/  LDCU.64 UR14, c[0x0][0x3a0] ;  /* 0x00007400ff0e77ac */ /* 0x000e240008000a00 */
[----:B------:R-:W-:Y:S01]  /*0260*/  UMOV UR4, URZ ;  /* 0x000000ff00047c82 */ /* 0x000fe20008000000 */
[----:B------:R-:W-:Y:S01]  /*0270*/  UMOV UR5, URZ ;  /* 0x000000ff00057c82 */ /* 0x000fe20008000000 */
[----:B-1----:R-:W-:-:S04]  /*0280*/  UIADD3 UR8, UP0, UPT, UR8, 0x20, URZ ;  /* 0x0000002008087890 */ /* 0x002fc8000ff1e0ff */
[----:B------:R-:W-:Y:S02]  /*0290*/  UIADD3.X UR9, UPT, UPT, URZ, UR9, URZ, UP0, !UPT ;  /* 0x00000009ff097290 */ /* 0x000fe400087fe4ff */
[----:B------:R-:W-:Y:S01]  /*02a0*/  IMAD.U32 R14, RZ, RZ, UR8 ;  /* 0x00000008ff0e7e24 */ /* 0x000fe2000f8e00ff */
[----:B------:R-:W-:-:S03]  /*02b0*/  UMOV UR8, UR6 ;  /* 0x0000000600087c82 */ /* 0x000fc60008000000 */
[----:B------:R-:W-:Y:S01]  /*02c0*/  IMAD.U32 R15, RZ, RZ, UR9 ;  /* 0x00000009ff0f7e24 */ /* 0x000fe2000f8e00ff */
[----:B0-----:R-:W-:-:S06]  /*02d0*/  UMOV UR9, UR7 ;  /* 0x0000000700097c82 */ /* 0x001fcc0008000000 */
.L_x_17:
[C---:B-1----:R-:W-:Y:S01]  /*02e0*/  IMAD.SHL.U32 R4, R6.reuse, 0x8, RZ ;  /* 0x0000000806047824 */ /* 0x042fe200078e00ff */
[----:B------:R-:W-:Y:S01]  /*02f0*/  SHF.R.S32.HI R7, RZ, 0x1f, R6 ;  /* 0x0000001fff077819 */ /* 0x000fe20000011406 */
[----:B------:R-:W2:Y:S03]  /*0300*/  LDG.E.64 R20, desc[UR10][R14.64+-0x20] ;  /* 0xffffe00a0e147981 */ /* 0x000ea6000c1e1b00 */
[----:B------:R-:W-:Y:S02]  /*0310*/  SHF.L.U64.HI R5, R6, 0x3, R7 ;  /* 0x0000000306057819 */ /* 0x000fe40000010207 */
[----:B------:R-:W-:-:S04]  /*0320*/  IADD3 R26, P0, PT, R4, UR14, RZ ;  /* 0x0000000e041a7c10 */ /* 0x000fc8000ff1e0ff */
[----:B------:R-:W-:Y:S02]  /*0330*/  IADD3.X R25, PT, PT, R5, UR15, RZ, P0, !PT ;  /* 0x0000000f05197c10 */ /* 0x000fe400087fe4ff */
[----:B------:R-:W-:-:S05]  /*0340*/  IADD3 R22, P0, PT, R3, R26, RZ ;  /* 0x0000001a03167210 */ /* 0x000fca0007f1e0ff */
[----:B------:R-:W-:-:S06]  /*0350*/  IMAD.X R23, R2, 0x1, R25, P0 ;  /* 0x0000000102177824 */ /* 0x000fcc00000e0619 */
[----:B------:R-:W3:Y:S01]  /*0360*/  LDG.E.64 R22, desc[UR10][R22.64] ;  /* 0x0000000a16167981 */ /* 0x000ee2000c1e1b00 */
[----:B------:R-:W-:Y:S01]  /*0370*/  IMAD.WIDE.U32 R18, R6, UR4, R6 ;  /* 0x0000000406127c25 */ /* 0x000fe2000f8e0006 */
[----:B------:R-:W-:-:S03]  /*0380*/  IADD3 R16, P1, P2, R3, UR12, R4 ;  /* 0x0000000c03107c10 */ /* 0x000fc6000fa3e004 */
[----:B------:R-:W-:Y:S01]  /*0390*/  IMAD R17, R7, UR4, RZ ;  /* 0x0000000407117c24 */ /* 0x000fe2000f8e02ff */
[----:B------:R-:W-:-:S03]  /*03a0*/  IADD3 RZ, P0, PT, R0, R18, RZ ;  /* 0x0000001200ff7210 */ /* 0x000fc60007f1e0ff */
[----:B------:R-:W-:Y:S01]  /*03b0*/  IMAD R27, R6, UR5, R17 ;  /* 0x00000005061b7c24 */ /* 0x000fe2000f8e0211 */
[----:B------:R-:W-:-:S03]  /*03c0*/  IADD3.X R17, PT, PT, R2, UR13, R5, P1, P2 ;  /* 0x0000000d02117c10 */ /* 0x000fc60008fe4405 */
[----:B------:R-:W-:Y:S02]  /*03d0*/  IMAD.X R24, R19, 0x1, R27, P0 ;  /* 0x0000000113187824 */ /* 0x000fe400000e061b */
[----:B------:R-:W4:Y:S01]  /*03e0*/  LDG.E.64 R18, desc[UR10][R16.64] ;  /* 0x0000000a10127981 */ /* 0x000f22000c1e1b00 */
[----:B---3--:R-:W-:-:S08]  /*03f0*/  DMUL R22, R12, R22 ;  /* 0x000000160c167228 */ /* 0x008fd00000000000 */
[----:B--2---:R-:W-:Y:S01]  /*0400*/  DFMA R20, R10, R20, R22 ;  /* 0x000000140a14722b */ /* 0x004fe20000000016 */
[----:B------:R-:W-:-:S04]  /*0410*/  IMAD.MOV.U32 R23, RZ, RZ, R6 ;  /* 0x000000ffff177224 */ /* 0x000fc800078e0006 */
[----:B------:R-:W-:-:S04]  /*0420*/  IMAD R23, R6, UR4, R23 ;  /* 0x0000000406177c24 */ /* 0x000fc8000f8e0217 */
[----:B------:R-:W-:Y:S01]  /*0430*/  IMAD.IADD R23, R0, 0x1, R23 ;  /* 0x0000000100177824 */ /* 0x000fe200078e0217 */
[----:B----4-:R-:W-:-:S04]  /*0440*/  DADD R28, R20, R18 ;  /* 0x00000000141c7229 */ /* 0x010fc80000000012 */
[----:B------:R-:W-:-:S04]  /*0450*/  LEA R26, P0, R23, R26, 0x3 ;  /* 0x0000001a171a7211 */ /* 0x000fc800078018ff */
[----:B------:R-:W-:Y:S01]  /*0460*/  LEA.HI.X R27, R23, R25, R24, 0x3, P0 ;  /* 0x00000019171b7211 */ /* 0x000fe200000f1c18 */
[----:B------:R0:W-:Y:S04]  /*0470*/  STG.E.64 desc[UR10][R16.64], R28 ;  /* 0x0000001c10007986 */ /* 0x0001e8000c101b0a */
[----:B------:R-:W2:Y:S01]  /*0480*/  LDG.E.64 R18, desc[UR10][R26.64] ;  /* 0x0000000a1a127981 */ /* 0x000ea2000c1e1b00 */
[----:B------:R-:W-:-:S03]  /*0490*/  IADD3 R22, P0, PT, R16, R4, RZ ;  /* 0x0000000410167210 */ /* 0x000fc60007f1e0ff */
[----:B------:R-:W3:Y:S02]  /*04a0*/  LDG.E.64 R20, desc[UR10][R14.64+-0x18] ;  /* 0xffffe80a0e147981 */ /* 0x000ee4000c1e1b00 */
[----:B------:R-:W-:-:S05]  /*04b0*/  IMAD.X R23, R17, 0x1, R5, P0 ;  /* 0x0000000111177824 */ /* 0x000fca00000e0605 */
[----:B------:R-:W0:Y:S01]  /*04c0*/  LDG.E.64 R24, desc[UR10][R22.64] ;  /* 0x0000000a16187981 */ /* 0x000e22000c1e1b00 */
[----:B--2---:R-:W-:-:S08]  /*04d0*/  DMUL R18, R12, R18 ;  /* 0x000000120c127228 */ /* 0x004fd00000000000 */
[----:B---3--:R-:W-:Y:S01]  /*04e0*/  DFMA R20, R10, R20, R18 ;  /* 0x000000140a14722b */ /* 0x008fe20000000012 */
[----:B------:R-:W-:-:S07]  /*04f0*/  IADD3 R18, P0, PT, R26, R4, RZ ;  /* 0x000000041a127210 */ /* 0x000fce0007f1e0ff */
[----:B0-----:R-:W-:Y:S01]  /*0500*/  DADD R28, R20, R24 ;  /* 0x00000000141c7229 */ /* 0x001fe20000000018 */
[----:B------:R-:W-:-:S06]  /*0510*/  IMAD.X R19, R27, 0x1, R5, P0 ;  /* 0x000000011b137824 */ /* 0x000fcc00000e0605 */
[----:B------:R0:W-:Y:S04]  /*0520*/  STG.E.64 desc[UR10][R22.64], R28 ;  /* 0x0000001c16007986 */ /* 0x0001e8000c101b0a */
[----:B------:R-:W2:Y:S01]  /*0530*/  LDG.E.64 R16, desc[UR10][R18.64] ;  /* 0x0000000a12107981 */ /* 0x000ea2000c1e1b00 */
[----:B------:R-:W-:-:S03]  /*0540*/  IADD3 R24, P0, PT, R22, R4, RZ ;  /* 0x0000000416187210 */ /* 0x000fc60007f1e0ff */
[----:B------:R-:W3:Y:S02]  /*0550*/  LDG.E.64 R20, desc[UR10][R14.64+-0x10] ;  /* 0xfffff00a0e147981 */ /* 0x000ee4000c1e1b00 */
[----:B------:R-:W-:-:S05]  /*0560*/  IMAD.X R25, R23, 0x1, R5, P0 ;  /* 0x0000000117197824 */ /* 0x000fca00000e0605 */
[----:B------:R-:W4:Y:S01]  /*0570*/  LDG.E.64 R26, desc[UR10][R24.64] ;  /* 0x0000000a181a7981 */ /* 0x000f22000c1e1b00 */
[----:B--2---:R-:W-:-:S08]  /*0580*/  DMUL R16, R12, R16 ;  /* 0x000000100c107228 */ /* 0x004fd00000000000 */
[----:B---3--:R-:W-:Y:S01]  /*0590*/  DFMA R20, R10, R20, R16 ;  /* 0x000000140a14722b */ /* 0x008fe20000000010 */
[----:B------:R-:W-:-:S07]  /*05a0*/  IADD3 R16, P0, PT, R18, R4, RZ ;  /* 0x0000000412107210 */ /* 0x000fce0007f1e0ff */
[----:B----4-:R-:W-:Y:S01]  /*05b0*/  DADD R26, R20, R26 ;  /* 0x00000000141a7229 */ /* 0x010fe2000000001a */
[----:B------:R-:W-:-:S06]  /*05c0*/  IMAD.X R17, R19, 0x1, R5, P0 ;  /* 0x0000000113117824 */ /* 0x000fcc00000e0605 */
[----:B------:R1:W-:Y:S04]  /*05d0*/  STG.E.64 desc[UR10][R24.64], R26 ;  /* 0x0000001a18007986 */ /* 0x0003e8000c101b0a */
[----:B------:R-:W2:Y:S01]  /*05e0*/  LDG.E.64 R18, desc[UR10][R16.64] ;  /* 0x0000000a10127981 */ /* 0x000ea2000c1e1b00 */
[----:B0-----:R-:W-:-:S03]  /*05f0*/  IADD3 R22, P0, PT, R24, R4, RZ ;  /* 0x0000000418167210 */ /* 0x001fc60007f1e0ff */
[----:B------:R-:W3:Y:S02]  /*0600*/  LDG.E.64 R20, desc[UR10][R14.64+-0x8] ;  /* 0xfffff80a0e147981 */ /* 0x000ee4000c1e1b00 */
[----:B------:R-:W-:-:S05]  /*0610*/  IMAD.X R23, R25, 0x1, R5, P0 ;  /* 0x0000000119177824 */ /* 0x000fca00000e0605 */
[----:B-1----:R-:W4:Y:S01]  /*0620*/  LDG.E.64 R26, desc[UR10][R22.64] ;  /* 0x0000000a161a7981 */ /* 0x002f22000c1e1b00 */
[----:B--2---:R-:W-:-:S08]  /*0630*/  DMUL R18, R12, R18 ;  /* 0x000000120c127228 */ /* 0x004fd00000000000 */
[----:B---3--:R-:W-:Y:S01]  /*0640*/  DFMA R20, R10, R20, R18 ;  /* 0x000000140a14722b */ /* 0x008fe20000000012 */
[----:B------:R-:W-:-:S07]  /*0650*/  IADD3 R18, P0, PT, R16, R4, RZ ;  /* 0x0000000410127210 */ /* 0x000fce0007f1e0ff */
[----:B----4-:R-:W-:Y:S01]  /*0660*/  DADD R28, R20, R26 ;  /* 0x00000000141c7229 */ /* 0x010fe2000000001a */
        /* <DEDUP_REMOVED lines=37> */
[----:B------:R3:W4:Y:S02]  /*08c0*/  LDG.E.64 R16, desc[UR10][R14.64+0x18] ;  /* 0x0000180a0e107981 */ /* 0x000724000c1e1b00 */
[----:B------:R-:W-:-:S05]  /*08d0*/  IMAD.X R5, R25, 0x1, R5, P0 ;  /* 0x0000000119057824 */ /* 0x000fca00000e0605 */
[----:B0-----:R-:W5:Y:S01]  /*08e0*/  LDG.E.64 R22, desc[UR10][R4.64] ;  /* 0x0000000a04167981 */ /* 0x001f62000c1e1b00 */
[----:B------:R-:W-:-:S04]  /*08f0*/  UIADD3 UR8, UP0, UPT, UR8, -0x8, URZ ;  /* 0xfffffff808087890 */ /* 0x000fc8000ff1e0ff */
[----:B------:R-:W-:Y:S02]  /*0900*/  UIADD3.X UR9, UPT, UPT, UR9, -0x1, URZ, UP0, !UPT ;  /* 0xffffffff09097890 */ /* 0x000fe400087fe4ff */
[----:B------:R-:W-:-:S04]  /*0910*/  UISETP.NE.U32.AND UP0, UPT, UR8, URZ, UPT ;  /* 0x000000ff0800728c */ /* 0x000fc8000bf05070 */
[----:B------:R-:W-:Y:S01]  /*0920*/  UISETP.NE.AND.EX UP0, UPT, UR9, URZ, UPT, UP0 ;  /* 0x000000ff0900728c */ /* 0x000fe2000bf05300 */
[----:B---3--:R-:W-:Y:S02]  /*0930*/  IADD3 R14, P1, PT, R14, 0x40, RZ ;  /* 0x000000400e0e7810 */ /* 0x008fe40007f3e0ff */
[----:B------:R-:W-:Y:S01]  /*0940*/  LEA R3, P0, R6, R3, 0x6 ;  /* 0x0000000306037211 */ /* 0x000fe200078030ff */
[----:B------:R-:W-:Y:S02]  /*0950*/  UIADD3 UR4, UP1, UPT, UR4, 0x8, URZ ;  /* 0x0000000804047890 */ /* 0x000fe4000ff3e0ff */
[----:B------:R-:W-:Y:S02]  /*0960*/  IMAD.X R15, RZ, RZ, R15, P1 ;  /* 0x000000ffff0f7224 */ /* 0x000fe400008e060f */
[----:B------:R-:W-:Y:S01]  /*0970*/  UIADD3.X UR5, UPT, UPT, URZ, UR5, URZ, UP1, !UPT ;  /* 0x00000005ff057290 */ /* 0x000fe20008ffe4ff */
[----:B--2---:R-:W-:-:S08]  /*0980*/  DMUL R18, R12, R20 ;  /* 0x000000140c127228 */ /* 0x004fd00000000000 */
[----:B----4-:R-:W-:-:S08]  /*0990*/  DFMA R16, R10, R16, R18 ;  /* 0x000000100a10722b */ /* 0x010fd00000000012 */
[----:B-----5:R-:W-:-:S07]  /*09a0*/  DADD R16, R16, R22 ;  /* 0x0000000010107229 */ /* 0x020fce0000000016 */
[----:B------:R1:W-:Y:S01]  /*09b0*/  STG.E.64 desc[UR10][R4.64], R16 ;  /* 0x0000001004007986 */ /* 0x0003e2000c101b0a */
[----:B------:R-:W-:-:S04]  /*09c0*/  SHF.R.S32.HI R19, RZ, 0x1f, R6 ;  /* 0x0000001fff137819 */ /* 0x000fc80000011406 */
[----:B------:R-:W-:Y:S01]  /*09d0*/  LEA.HI.X R2, R6, R2, R19, 0x6, P0 ;  /* 0x0000000206027211 */ /* 0x000fe200000f3413 */
[----:B------:R-:W-:Y:S06]  /*09e0*/  BRA.U UP0, `(.L_x_17) ;  /* 0xfffffff9003c7547 */ /* 0x000fec000b83ffff */
.L_x_16:
[----:B0-----:R-:W0:Y:S02]  /*09f0*/  LDC R2, c[0x0][0x398] ;  /* 0x0000e600ff027b82 */ /* 0x001e240000000800 */
[----:B0-----:R-:W-:-:S13]  /*0a00*/  LOP3.LUT P0, RZ, R2, 0x7, RZ, 0xc0, !PT ;  /* 0x0000000702ff7812 */ /* 0x001fda000780c0ff */
[----:B------:R-:W-:Y:S05]  /*0a10*/  @!P0 EXIT ;  /* 0x000000000000894d */ /* 0x000fea0003800000 */
[----:B------:R-:W-:Y:S02]  /*0a20*/  LOP3.LUT R3, R2, 0x7, RZ, 0xc0, !PT ;  /* 0x0000000702037812 */ /* 0x000fe400078ec0ff */
[----:B-1----:R-:W-:Y:S02]  /*0a30*/  SHF.R.S32.HI R5, RZ, 0x1f, R6 ;  /* 0x0000001fff057819 */ /* 0x002fe40000011406 */
[----:B------:R-:W-:-:S04]  /*0a40*/  IADD3 R3, P1, PT, R3, -0x1, RZ ;  /* 0xffffffff03037810 */ /* 0x000fc80007f3e0ff */
[----:B------:R-:W-:Y:S01]  /*0a50*/  ISETP.GE.U32.AND P0, PT, R3, 0x3, PT ;  /* 0x000000030300780c */ /* 0x000fe20003f06070 */
[----:B------:R-:W-:-:S05]  /*0a60*/  IMAD.X R3, RZ, RZ, -0x1, P1 ;  /* 0xffffffffff037424 */ /* 0x000fca00008e06ff */
[----:B------:R-:W-:-:S13]  /*0a70*/  ISETP.GE.U32.AND.EX P0, PT, R3, RZ, PT, P0 ;  /* 0x000000ff0300720c */ /* 0x000fda0003f06100 */
[----:B------:R-:W-:Y:S05]  /*0a80*/  @!P0 BRA `(.L_x_18) ;  /* 0x0000000000f48947 */ /* 0x000fea0003800000 */
[----:B------:R-:W0:Y:S01]  /*0a90*/  LDCU.64 UR8, c[0x0][0x3a0] ;  /* 0x00007400ff0877ac */ /* 0x000e220008000a00 */
[----:B------:R-:W-:Y:S02]  /*0aa0*/  IMAD R3, R5, UR6, RZ ;  /* 0x0000000605037c24 */ /* 0x000fe4000f8e02ff */
[----:B------:R-:W-:Y:S01]  /*0ab0*/  IMAD.MOV.U32 R4, RZ, RZ, R6 ;  /* 0x000000ffff047224 */ /* 0x000fe200078e0006 */
[----:B------:R-:W1:Y:S01]  /*0ac0*/  LDCU.64 UR4, c[0x0][0x390] ;  /* 0x00007200ff0477ac */ /* 0x000e620008000a00 */
[C---:B------:R-:W-:Y:S02]  /*0ad0*/  IMAD R3, R6.reuse, UR7, R3 ;  /* 0x0000000706037c24 */ /* 0x040fe4000f8e0203 */
[----:B------:R-:W-:-:S04]  /*0ae0*/  IMAD.WIDE.U32 R16, R6, UR6, R4 ;  /* 0x0000000606107c25 */ /* 0x000fc8000f8e0004 */
[----:B------:R-:W-:Y:S01]  /*0af0*/  IMAD.IADD R17, R17, 0x1, R3 ;  /* 0x0000000111117824 */ /* 0x000fe200078e0203 */
[----:B------:R-:W-:-:S05]  /*0b00*/  IADD3 R3, P0, PT, R0, R16, RZ ;  /* 0x0000001000037210 */ /* 0x000fca0007f1e0ff */
[----:B------:R-:W-:Y:S01]  /*0b10*/  IMAD.X R14, RZ, RZ, R17, P0 ;  /* 0x000000ffff0e7224 */ /* 0x000fe200000e0611 */
[----:B0-----:R-:W-:Y:S01]  /*0b20*/  LEA R20, P0, R3, UR8, 0x3 ;  /* 0x0000000803147c11 */ /* 0x001fe2000f8018ff */
[----:B-1----:R-:W-:-:S03]  /*0b30*/  ULEA UR4, UP0, UR6, UR4, 0x3 ;  /* 0x0000000406047291 */ /* 0x002fc6000f8018ff */
[----:B------:R-:W-:Y:S01]  /*0b40*/  LEA.HI.X R21, R3, UR9, R14, 0x3, P0 ;  /* 0x0000000903157c11 */ /* 0x000fe200080f1c0e */
[----:B------:R-:W-:-:S04]  /*0b50*/  ULEA.HI.X UR5, UR6, UR5, UR7, 0x3, UP0 ;  /* 0x0000000506057291 */ /* 0x000fc800080f1c07 */
[----:B------:R-:W2:Y:S01]  /*0b60*/  LDG.E.64 R22, desc[UR10][R20.64] ;  /* 0x0000000a14167981 */ /* 0x000ea2000c1e1b00 */
[----:B------:R-:W-:Y:S01]  /*0b70*/  IMAD.U32 R14, RZ, RZ, UR4 ;  /* 0x00000004ff0e7e24 */ /* 0x000fe2000f8e00ff */
[----:B------:R-:W-:Y:S01]  /*0b80*/  LEA R24, P0, R16, R8, 0x3 ;  /* 0x0000000810187211 */ /* 0x000fe200078018ff */
[----:B------:R-:W-:-:S03]  /*0b90*/  IMAD.U32 R15, RZ, RZ, UR5 ;  /* 0x00000005ff0f7e24 */ /* 0x000fc6000f8e00ff */
[----:B------:R-:W-:Y:S02]  /*0ba0*/  LEA.HI.X R25, R16, R9, R17, 0x3, P0 ;  /* 0x0000000910197211 */ /* 0x000fe400000f1c11 */
[----:B------:R-:W3:Y:S04]  /*0bb0*/  LDG.E.64 R18, desc[UR10][R14.64] ;  /* 0x0000000a0e127981 */ /* 0x000ee8000c1e1b00 */
[----:B------:R-:W4:Y:S01]  /*0bc0*/  LDG.E.64 R16, desc[UR10][R24.64] ;  /* 0x0000000a18107981 */ /* 0x000f22000c1e1b00 */
[C---:B------:R-:W-:Y:S01]  /*0bd0*/  IMAD.SHL.U32 R3, R6.reuse, 0x8, RZ ;  /* 0x0000000806037824 */ /* 0x040fe200078e00ff */
[----:B------:R-:W-:Y:S01]  /*0be0*/  SHF.L.U64.HI R27, R6, 0x3, R5 ;  /* 0x00000003061b7819 */ /* 0x000fe20000010205 */
[----:B--2---:R-:W-:-:S08]  /*0bf0*/  DMUL R22, R12, R22 ;  /* 0x000000160c167228 */ /* 0x004fd00000000000 */
[----:B---3--:R-:W-:Y:S01]  /*0c00*/  DFMA R18, R10, R18, R22 ;  /* 0x000000120a12722b */ /* 0x008fe20000000016 */
[----:B------:R-:W-:-:S05]  /*0c10*/  IADD3 R22, P0, PT, R20, R3, RZ ;  /* 0x0000000314167210 */ /* 0x000fca0007f1e0ff */
[----:B------:R-:W-:Y:S02]  /*0c20*/  IMAD.X R23, R21, 0x1, R27, P0 ;  /* 0x0000000115177824 */ /* 0x000fe400000e061b */
[----:B----4-:R-:W-:-:S07]  /*0c30*/  DADD R16, R18, R16 ;  /* 0x0000000012107229 */ /* 0x010fce0000000010 */
[----:B------:R0:W-:Y:S04]  /*0c40*/  STG.E.64 desc[UR10][R24.64], R16 ;  /* 0x0000001018007986 */ /* 0x0001e8000c101b0a */
[----:B------:R-:W2:Y:S01]  /*0c50*/  LDG.E.64 R18, desc[UR10][R22.64] ;  /* 0x0000000a16127981 */ /* 0x000ea2000c1e1b00 */
[----:B------:R-:W-:-:S03]  /*0c60*/  IADD3 R28, P0, PT, R24, R3, RZ ;  /* 0x00000003181c7210 */ /* 0x000fc60007f1e0ff */
[----:B------:R-:W3:Y:S02]  /*0c70*/  LDG.E.64 R20, desc[UR10][R14.64+0x8] ;  /* 0x0000080a0e147981 */ /* 0x000ee4000c1e1b00 */
[----:B------:R-:W-:-:S05]  /*0c80*/  IMAD.X R29, R25, 0x1, R27, P0 ;  /* 0x00000001191d7824 */ /* 0x000fca00000e061b */
[----:B0-----:R-:W4:Y:S01]  /*0c90*/  LDG.E.64 R16, desc[UR10][R28.64] ;  /* 0x0000000a1c107981 */ /* 0x001f22000c1e1b00 */
        /* <DEDUP_REMOVED lines=21> */
[----:B------:R-:W4:Y:S01]  /*0df0*/  LDG.E.64 R26, desc[UR10][R18.64] ;  /* 0x0000000a121a7981 */ /* 0x000f22000c1e1b00 */
[----:B------:R-:W-:-:S04]  /*0e00*/  UIADD3 UR6, UP0, UPT, UR6, 0x4, URZ ;  /* 0x0000000406067890 */ /* 0x000fc8000ff1e0ff */
[----:B------:R-:W-:Y:S01]  /*0e10*/  UIADD3.X UR7, UPT, UPT, URZ, UR7, URZ, UP0, !UPT ;  /* 0x00000007ff077290 */ /* 0x000fe200087fe4ff */
[----:B--2---:R-:W-:-:S08]  /*0e20*/  DMUL R20, R12, R24 ;  /* 0x000000180c147228 */ /* 0x004fd00000000000 */
[----:B---3--:R-:W-:-:S08]  /*0e30*/  DFMA R20, R10, R14, R20 ;  /* 0x0000000e0a14722b */ /* 0x008fd00000000014 */
[----:B----4-:R-:W-:-:S07]  /*0e40*/  DADD R20, R20, R26 ;  /* 0x0000000014147229 */ /* 0x010fce000000001a */
[----:B------:R0:W-:Y:S04]  /*0e50*/  STG.E.64 desc[UR10][R18.64], R20 ;  /* 0x0000001412007986 */ /* 0x0001e8000c101b0a */
.L_x_18:
[----:B------:R-:W-:-:S13]  /*0e60*/  LOP3.LUT P0, R3, R2, 0x3, RZ, 0xc0, !PT ;  /* 0x0000000302037812 */ /* 0x000fda000780c0ff */
[----:B------:R-:W-:Y:S05]  /*0e70*/  @!P0 EXIT ;  /* 0x000000000000894d */ /* 0x000fea0003800000 */
[----:B------:R-:W-:Y:S02]  /*0e80*/  ISETP.NE.AND P1, PT, R3, 0x1, PT ;  /* 0x000000010300780c */ /* 0x000fe40003f25270 */
[----:B------:R-:W-:-:S04]  /*0e90*/  LOP3.LUT R2, R2, 0x1, RZ, 0xc0, !PT ;  /* 0x0000000102027812 */ /* 0x000fc800078ec0ff */
[----:B------:R-:W-:-:S07]  /*0ea0*/  ISETP.NE.U32.AND P0, PT, R2, 0x1, PT ;  /* 0x000000010200780c */ /* 0x000fce0003f05070 */
[----:B------:R-:W-:Y:S06]  /*0eb0*/  @!P1 BRA `(.L_x_19) ;  /* 0x0000000000a09947 */ /* 0x000fec0003800000 */
[----:B------:R-:W1:Y:S01]  /*0ec0*/  LDCU.64 UR8, c[0x0][0x3a0] ;  /* 0x00007400ff0877ac */ /* 0x000e620008000a00 */
[----:B0-----:R-:W-:Y:S02]  /*0ed0*/  IMAD.MOV.U32 R18, RZ, RZ, R6 ;  /* 0x000000ffff127224 */ /* 0x001fe400078e0006 */
[----:B------:R-:W-:Y:S01]  /*0ee0*/  IMAD.MOV.U32 R19, RZ, RZ, R5 ;  /* 0x000000ffff137224 */ /* 0x000fe200078e0005 */
[----:B------:R-:W0:Y:S01]  /*0ef0*/  LDCU.64 UR4, c[0x0][0x390] ;  /* 0x00007200ff0477ac */ /* 0x000e220008000a00 */
[----:B------:R-:W-:Y:S02]  /*0f00*/  IMAD R3, R5, UR6, RZ ;  /* 0x0000000605037c24 */ /* 0x000fe4000f8e02ff */
[----:B------:R-:W-:-:S04]  /*0f10*/  IMAD.WIDE.U32 R18, R6, UR6, R18 ;  /* 0x0000000606127c25 */ /* 0x000fc8000f8e0012 */
[----:B------:R-:W-:Y:S01]  /*0f20*/  IMAD R3, R6, UR7, R3 ;  /* 0x0000000706037c24 */ /* 0x000fe2000f8e0203 */
[----:B------:R-:W-:-:S03]  /*0f30*/  IADD3 R2, P1, PT, R0, R18, RZ ;  /* 0x0000001200027210 */ /* 0x000fc60007f3e0ff */
[----:B------:R-:W-:-:S04]  /*0f40*/  IMAD.IADD R17, R19, 0x1, R3 ;  /* 0x0000000113117824 */ /* 0x000fc800078e0203 */
[----:B------:R-:W-:Y:S01]  /*0f50*/  IMAD.X R3, RZ, RZ, R17, P1 ;  /* 0x000000ffff037224 */ /* 0x000fe200008e0611 */
[----:B-1----:R-:W-:Y:S01]  /*0f60*/  LEA R14, P1, R2, UR8, 0x3 ;  /* 0x00000008020e7c11 */ /* 0x002fe2000f8218ff */
[----:B0-----:R-:W-:-:S03]  /*0f70*/  ULEA UR4, UP0, UR6, UR4, 0x3 ;  /* 0x0000000406047291 */ /* 0x001fc6000f8018ff */
[----:B------:R-:W-:Y:S01]  /*0f80*/  LEA.HI.X R15, R2, UR9, R3, 0x3, P1 ;  /* 0x00000009020f7c11 */ /* 0x000fe200088f1c03 */
[----:B------:R-:W-:-:S04]  /*0f90*/  ULEA.HI.X UR5, UR6, UR5, UR7, 0x3, UP0 ;  /* 0x0000000506057291 */ /* 0x000fc800080f1c07 */
[----:B------:R-:W2:Y:S01]  /*0fa0*/  LDG.E.64 R22, desc[UR10][R14.64] ;  /* 0x0000000a0e167981 */ /* 0x000ea2000c1e1b00 */
[----:B------:R-:W-:Y:S01]  /*0fb0*/  IMAD.U32 R2, RZ, RZ, UR4 ;  /* 0x00000004ff027e24 */ /* 0x000fe2000f8e00ff */
[----:B------:R-:W-:Y:S01]  /*0fc0*/  LEA R16, P1, R18, R8, 0x3 ;  /* 0x0000000812107211 */ /* 0x000fe200078218ff */
[----:B------:R-:W-:-:S05]  /*0fd0*/  IMAD.U32 R3, RZ, RZ, UR5 ;  /* 0x00000005ff037e24 */ /* 0x000fca000f8e00ff */
[----:B------:R-:W3:Y:S01]  /*0fe0*/  LDG.E.64 R20, desc[UR10][R2.64] ;  /* 0x0000000a02147981 */ /* 0x000ee2000c1e1b00 */
[----:B------:R-:W-:-:S05]  /*0ff0*/  LEA.HI.X R17, R18, R9, R17, 0x3, P1 ;  /* 0x0000000912117211 */ /* 0x000fca00008f1c11 */
[----:B------:R-:W4:Y:S01]  /*1000*/  LDG.E.64 R18, desc[UR10][R16.64] ;  /* 0x0000000a10127981 */ /* 0x000f22000c1e1b00 */
[----:B------:R-:W-:-:S05]  /*1010*/  IMAD.SHL.U32 R27, R6, 0x8, RZ ;  /* 0x00000008061b7824 */ /* 0x000fca00078e00ff */
[----:B------:R-:W-:Y:S01]  /*1020*/  IADD3 R24, P1, PT, R14, R27, RZ ;  /* 0x0000001b0e187210 */ /* 0x000fe20007f3e0ff */
[----:B--2---:R-:W-:-:S08]  /*1030*/  DMUL R22, R12, R22 ;  /* 0x000000160c167228 */ /* 0x004fd00000000000 */
[----:B---3--:R-:W-:Y:S01]  /*1040*/  DFMA R22, R10, R20, R22 ;  /* 0x000000140a16722b */ /* 0x008fe20000000016 */
[----:B------:R-:W-:-:S05]  /*1050*/  SHF.L.U64.HI R21, R6, 0x3, R5 ;  /* 0x0000000306157819 */ /* 0x000fca0000010205 */
        /* <DEDUP_REMOVED lines=14> */
.L_x_19:
[----:B------:R-:W-:Y:S05]  /*1140*/  @P0 EXIT ;  /* 0x000000000000094d */ /* 0x000fea0003800000 */
[----:B------:R-:W2:Y:S01]  /*1150*/  LDCU.64 UR8, c[0x0][0x3a0] ;  /* 0x00007400ff0877ac */ /* 0x000ea20008000a00 */
[----:B------:R-:W-:Y:S02]  /*1160*/  IMAD.MOV.U32 R7, RZ, RZ, R5 ;  /* 0x000000ffff077224 */ /* 0x000fe400078e0005 */
[----:B-1----:R-:W-:Y:S01]  /*1170*/  IMAD R15, R5, UR6, RZ ;  /* 0x00000006050f7c24 */ /* 0x002fe2000f8e02ff */
[----:B------:R-:W1:Y:S01]  /*1180*/  LDCU.64 UR4, c[0x0][0x390] ;  /* 0x00007200ff0477ac */ /* 0x000e620008000a00 */
[----:B------:R-:W-:-:S04]  /*1190*/  IMAD.WIDE.U32 R2, R6, UR6, R6 ;  /* 0x0000000606027c25 */ /* 0x000fc8000f8e0006 */
[----:B------:R-:W-:Y:S01]  /*11a0*/  IMAD R15, R6, UR7, R15 ;  /* 0x00000007060f7c24 */ /* 0x000fe2000f8e020f */
[----:B------:R-:W-:-:S03]  /*11b0*/  IADD3 R0, P0, PT, R0, R2, RZ ;  /* 0x0000000200007210 */ /* 0x000fc60007f1e0ff */
[----:B0-----:R-:W-:-:S04]  /*11c0*/  IMAD.IADD R19, R3, 0x1, R15 ;  /* 0x0000000103137824 */ /* 0x001fc800078e020f */
[----:B------:R-:W-:Y:S01]  /*11d0*/  IMAD.X R3, RZ, RZ, R19, P0 ;  /* 0x000000ffff037224 */ /* 0x000fe200000e0613 */
[----:B--2---:R-:W-:Y:S01]  /*11e0*/  LEA R16, P0, R0, UR8, 0x3 ;  /* 0x0000000800107c11 */ /* 0x004fe2000f8018ff */
        /* <DEDUP_REMOVED lines=10> */
[----:B--2---:R-:W-:-:S08]  /*1290*/  DMUL R6, R12, R6 ;  /* 0x000000060c067228 */ /* 0x004fd00000000000 */
[----:B---3--:R-:W-:-:S08]  /*12a0*/  DFMA R4, R10, R4, R6 ;  /* 0x000000040a04722b */ /* 0x008fd00000000006 */
[----:B----4-:R-:W-:-:S07]  /*12b0*/  DADD R2, R4, R2 ;  /* 0x0000000004027229 */ /* 0x010fce0000000002 */
[----:B------:R-:W-:Y:S01]  /*12c0*/  STG.E.64 desc[UR10][R8.64], R2 ;  /* 0x0000000208007986 */ /* 0x000fe2000c101b0a */
[----:B------:R-:W-:Y:S05]  /*12d0*/  EXIT ;  /* 0x000000000000794d */ /* 0x000fea0003800000 */
.L_x_20:
        /* <DEDUP_REMOVED lines=10> */
.L_x_30:


//--------------------- .text._Z7forwardPdiS_iS_i --------------------------
	.section	.text._Z7forwardPdiS_iS_i,"ax",@progbits
	.align	128
        .global         _Z7forwardPdiS_iS_i
        .type           _Z7forwardPdiS_iS_i,@function
        .size           _Z7forwardPdiS_iS_i,(.L_x_31 - _Z7forwardPdiS_iS_i)
        .other          _Z7forwardPdiS_iS_i,@"STO_CUDA_ENTRY STV_DEFAULT"
_Z7forwardPdiS_iS_i:
.text._Z7forwardPdiS_iS_i:
        /* <DEDUP_REMOVED lines=14> */
[----:B------:R-:W2:Y:S02]  /*00e0*/  LDCU UR8, c[0x0][0x388] ;  /* 0x00007100ff0877ac */ /* 0x000ea40008000800 */
[----:B0-----:R-:W-:-:S04]  /*00f0*/  IADD3 R8, P0, PT, R5, UR12, RZ ;  /* 0x0000000c05087c10 */ /* 0x001fc8000ff1e0ff */
[----:B------:R-:W-:-:S05]  /*0100*/  IADD3.X R9, PT, PT, R4, UR13, RZ, P0, !PT ;  /* 0x0000000d04097c10 */ /* 0x000fca00087fe4ff */
[----:B-1----:R0:W5:Y:S01]  /*0110*/  LDG.E.64 R26, desc[UR10][R8.64] ;  /* 0x0000000a081a7981 */ /* 0x002162000c1e1b00 */
[----:B--2---:R-:W-:-:S09]  /*0120*/  UISETP.NE.AND UP0, UPT, UR8, URZ, UPT ;  /* 0x000000ff0800728c */ /* 0x004fd2000bf05270 */
[----:B0-----:R-:W-:Y:S05]  /*0130*/  BRA.U !UP0, `(.L_x_21) ;  /* 0x0000000908547547 */ /* 0x001fea000b800000 */
[----:B------:R-:W-:Y:S02]  /*0140*/  UISETP.GE.U32.AND UP0, UPT, UR8, 0x8, UPT ;  /* 0x000000080800788c */ /* 0x000fe4000bf06070 */
[----:B------:R-:W-:Y:S01]  /*0150*/  ULOP3.LUT UP1, URZ, UR8, 0x7, URZ, 0xc0, !UPT ;  /* 0x0000000708ff7892 */ /* 0x000fe2000f82c0ff */
[----:B------:R-:W-:Y:S01]  /*0160*/  UMOV UR4, URZ ;  /* 0x000000ff00047c82 */ /* 0x000fe20008000000 */
[----:B------:R-:W-:-:S05]  /*0170*/  UMOV UR5, URZ ;  /* 0x000000ff00057c82 */ /* 0x000fca0008000000 */
[----:B------:R-:W-:Y:S05]  /*0180*/  BRA.U !UP0, `(.L_x_22) ;  /* 0x0000000108f87547 */ /* 0x000fea000b800000 */
[----:B------:R-:W0:Y:S01]  /*0190*/  LDCU.64 UR6, c[0x0][0x380] ;  /* 0x00007000ff0677ac */ /* 0x000e220008000a00 */
[C---:B------:R-:W-:Y:S01]  /*01a0*/  IMAD.SHL.U32 R2, R6.reuse, 0x8, RZ ;  /* 0x0000000806027824 */ /* 0x040fe200078e00ff */
[----:B------:R-:W-:Y:S01]  /*01b0*/  SHF.L.U64.HI R3, R6, 0x3, R7 ;  /* 0x0000000306037819 */ /* 0x000fe20000010207 */
[----:B------:R-:W-:-:S03]  /*01c0*/  ULOP3.LUT UR4, UR8, 0xfffffff8, URZ, 0xc0, !UPT ;  /* 0xfffffff808047892 */ /* 0x000fc6000f8ec0ff */
[----:B------:R-:W-:Y:S01]  /*01d0*/  IADD3 R5, P0, P1, R2, UR12, R5 ;  /* 0x0000000c02057c10 */ /* 0x000fe2000f91e005 */
[----:B------:R-:W-:-:S03]  /*01e0*/  USHF.R.S32.HI UR5, URZ, 0x1f, UR8 ;  /* 0x0000001fff057899 */ /* 0x000fc60008011408 */
[----:B------:R-:W-:Y:S01]  /*01f0*/  IADD3.X R4, PT, PT, R3, UR13, R4, P0, P1 ;  /* 0x0000000d03047c10 */ /* 0x000fe200087e2404 */
[----:B0-----:R-:W-:-:S04]  /*0200*/  UIADD3 UR6, UP0, UPT, UR6, 0x20, URZ ;  /* 0x0000002006067890 */ /* 0x001fc8000ff1e0ff */
[----:B------:R-:W-:Y:S02]  /*0210*/  UIADD3.X UR7, UPT, UPT, URZ, UR7, URZ, UP0, !UPT ;  /* 0x00000007ff077290 */ /* 0x000fe400087fe4ff */
[----:B------:R-:W-:Y:S01]  /*0220*/  IMAD.U32 R10, RZ, RZ, UR6 ;  /* 0x00000006ff0a7e24 */ /* 0x000fe2000f8e00ff */
[----:B------:R-:W-:-:S03]  /*0230*/  UMOV UR6, UR4 ;  /* 0x0000000400067c82 */ /* 0x000fc60008000000 */
[----:B------:R-:W-:Y:S01]  /*0240*/  IMAD.U32 R11, RZ, RZ, UR7 ;  /* 0x00000007ff0b7e24 */ /* 0x000fe2000f8e00ff */
[----:B------:R-:W-:-:S06]  /*0250*/  UMOV UR7, UR5 ;  /* 0x0000000500077c82 */ /* 0x000fcc0008000000 */
.L_x_23:
[----:B------:R-:W-:Y:S01]  /*0260*/  IMAD.MOV.U32 R24, RZ, RZ, R5 ;  /* 0x000000ffff187224 */ /* 0x000fe200078e0005 */
[----:B------:R-:W2:Y:S01]  /*0270*/  LDG.E.64 R12, desc[UR10][R10.64+-0x20] ;  /* 0xffffe00a0a0c7981 */ /* 0x000ea2000c1e1b00 */
[----:B------:R-:W-:Y:S01]  /*0280*/  IMAD.MOV.U32 R25, RZ, RZ, R4 ;  /* 0x000000ffff197224 */ /* 0x000fe200078e0004 */
[-C--:B------:R-:W-:Y:S02]  /*0290*/  IADD3 R28, P0, PT, R5, R2.reuse, RZ ;  /* 0x00000002051c7210 */ /* 0x080fe40007f1e0ff */
[----:B------:R-:W3:Y:S04]  /*02a0*/  LDG.E.64 R14, desc[UR10][R10.64+-0x18] ;  /* 0xffffe80a0a0e7981 */ /* 0x000ee8000c1e1b00 */
[----:B------:R0:W2:Y:S01]  /*02b0*/  LDG.E.64 R18, desc[UR10][R24.64] ;  /* 0x0000000a18127981 */ /* 0x0000a2000c1e1b00 */
[----:B------:R-:W-:Y:S01]  /*02c0*/  IMAD.X R29, R4, 0x1, R3, P0 ;  /* 0x00000001041d7824 */ /* 0x000fe200000e0603 */
[----:B------:R-:W-:-:S02]  /*02d0*/  IADD3 R22, P0, PT, R28, R2, RZ ;  /* 0x000000021c167210 */ /* 0x000fc40007f1e0ff */
[----:B------:R-:W4:Y:S04]  /*02e0*/  LDG.E.64 R20, desc[UR10][R10.64+-0x10] ;  /* 0xfffff00a0a147981 */ /* 0x000f28000c1e1b00 */
[----:B------:R-:W3:Y:S01]  /*02f0*/  LDG.E.64 R16, desc[UR10][R28.64] ;  /* 0x0000000a1c107981 */ /* 0x000ee2000c1e1b00 */
[----:B------:R-:W-:Y:S01]  /*0300*/  IMAD.X R23, R29, 0x1, R3, P0 ;  /* 0x000000011d177824 */ /* 0x000fe200000e0603 */
[----:B0-----:R-:W-:Y:S01]  /*0310*/  IADD3 R24, P0, PT, R22, R2, RZ ;  /* 0x0000000216187210 */ /* 0x001fe20007f1e0ff */
[----:B--2--5:R-:W-:-:S03]  /*0320*/  DFMA R18, R18, R12, R26 ;  /* 0x0000000c1212722b */ /* 0x024fc6000000001a */
[----:B------:R-:W4:Y:S01]  /*0330*/  LDG.E.64 R12, desc[UR10][R22.64] ;  /* 0x0000000a160c7981 */ /* 0x000f22000c1e1b00 */
[----:B------:R-:W-:Y:S01]  /*0340*/  IMAD.X R25, R23, 0x1, R3, P0 ;  /* 0x0000000117197824 */ /* 0x000fe200000e0603 */
[----:B------:R-:W-:-:S03]  /*0350*/  IADD3 R26, P0, PT, R24, R2, RZ ;  /* 0x00000002181a7210 */ /* 0x000fc60007f1e0ff */
[----:B---3--:R-:W-:Y:S01]  /*0360*/  DFMA R14, R16, R14, R18 ;  /* 0x0000000e100e722b */ /* 0x008fe20000000012 */
[----:B------:R-:W2:Y:S04]  /*0370*/  LDG.E.64 R16, desc[UR10][R10.64+-0x8] ;  /* 0xfffff80a0a107981 */ /* 0x000ea8000c1e1b00 */
[----:B------:R-:W2:Y:S01]  /*0380*/  LDG.E.64 R18, desc[UR10][R24.64] ;  /* 0x0000000a18127981 */ /* 0x000ea2000c1e1b00 */
[--C-:B------:R-:W-:Y:S01]  /*0390*/  IMAD.X R27, R25, 0x1, R3.reuse, P0 ;  /* 0x00000001191b7824 */ /* 0x100fe200000e0603 */
[-C--:B------:R-:W-:Y:S01]  /*03a0*/  IADD3 R28, P0, PT, R26, R2.reuse, RZ ;  /* 0x000000021a1c7210 */ /* 0x080fe20007f1e0ff */
[----:B----4-:R-:W-:Y:S01]  /*03b0*/  DFMA R20, R12, R20, R14 ;  /* 0x000000140c14722b */ /* 0x010fe2000000000e */
[----:B------:R-:W3:Y:S04]  /*03c0*/  LDG.E.64 R12, desc[UR10][R10.64] ;  /* 0x0000000a0a0c7981 */ /* 0x000ee8000c1e1b00 */
[----:B------:R-:W3:Y:S01]  /*03d0*/  LDG.E.64 R14, desc[UR10][R26.64] ;  /* 0x0000000a1a0e7981 */ /* 0x000ee2000c1e1b00 */
[----:B------:R-:W-:Y:S01]  /*03e0*/  IMAD.X R29, R27, 0x1, R3, P0 ;  /* 0x000000011b1d7824 */ /* 0x000fe200000e0603 */
[----:B------:R-:W-:Y:S01]  /*03f0*/  IADD3 R22, P0, PT, R28, R2, RZ ;  /* 0x000000021c167210 */ /* 0x000fe20007f1e0ff */
[----:B--2---:R-:W-:-:S02]  /*0400*/  DFMA R16, R18, R16, R20 ;  /* 0x000000101210722b */ /* 0x004fc40000000014 */
[----:B------:R-:W2:Y:S02]  /*0410*/  LDG.E.64 R20, desc[UR10][R10.64+0x8] ;  /* 0x0000080a0a147981 */ /* 0x000ea4000c1e1b00 */
[----:B------:R-:W-:Y:S02]  /*0420*/  IMAD.X R23, R29, 0x1, R3, P0 ;  /* 0x000000011d177824 */ /* 0x000fe400000e0603 */
[----:B------:R-:W2:Y:S01]  /*0430*/  LDG.E.64 R18, desc[UR10][R28.64] ;  /* 0x0000000a1c127981 */ /* 0x000ea2000c1e1b00 */
[----:B------:R-:W-:-:S03]  /*0440*/  IADD3 R24, P0, PT, R22, R2, RZ ;  /* 0x0000000216187210 */ /* 0x000fc60007f1e0ff */
[----:B------:R-:W4:Y:S02]  /*0450*/  LDG.E.64 R26, desc[UR10][R10.64+0x18] ;  /* 0x0000180a0a1a7981 */ /* 0x000f24000c1e1b00 */
[----:B------:R-:W-:-:S06]  /*0460*/  IMAD.X R25, R23, 0x1, R3, P0 ;  /* 0x0000000117197824 */ /* 0x000fcc00000e0603 */
[----:B------:R-:W4:Y:S01]  /*0470*/  LDG.E.64 R24, desc[UR10][R24.64] ;  /* 0x0000000a18187981 */ /* 0x000f22000c1e1b00 */
[----:B---3--:R-:W-:-:S03]  /*0480*/  DFMA R12, R14, R12, R16 ;  /* 0x0000000c0e0c722b */ /* 0x008fc60000000010 */
[----:B------:R0:W3:Y:S04]  /*0490*/  LDG.E.64 R16, desc[UR10][R10.64+0x10] ;  /* 0x0000100a0a107981 */ /* 0x0000e8000c1e1b00 */
[----:B------:R-:W3:Y:S01]  /*04a0*/  LDG.E.64 R14, desc[UR10][R22.64] ;  /* 0x0000000a160e7981 */ /* 0x000ee2000c1e1b00 */
[----:B------:R-:W-:Y:S01]  /*04b0*/  UIADD3 UR6, UP0, UPT, UR6, -0x8, URZ ;  /* 0xfffffff806067890 */ /* 0x000fe2000ff1e0ff */
[----:B--2---:R-:W-:-:S03]  /*04c0*/  DFMA R12, R18, R20, R12 ;  /* 0x00000014120c722b */ /* 0x004fc6000000000c */
[----:B------:R-:W-:Y:S02]  /*04d0*/  UIADD3.X UR7, UPT, UPT, UR7, -0x1, URZ, UP0, !UPT ;  /* 0xffffffff07077890 */ /* 0x000fe400087fe4ff */
[----:B------:R-:W-:-:S04]  /*04e0*/  UISETP.NE.U32.AND UP0, UPT, UR6, URZ, UPT ;  /* 0x000000ff0600728c */ /* 0x000fc8000bf05070 */
[----:B------:R-:W-:Y:S01]  /*04f0*/  UISETP.NE.AND.EX UP0, UPT, UR7, URZ, UPT, UP0 ;  /* 0x000000ff0700728c */ /* 0x000fe2000bf05300 */
[----:B0-----:R-:W-:Y:S02]  /*0500*/  IADD3 R10, P1, PT, R10, 0x40, RZ ;  /* 0x000000400a0a7810 */ /* 0x001fe40007f3e0ff */
[----:B------:R-:W-:-:S03]  /*0510*/  LEA R5, P0, R6, R5, 0x6 ;  /* 0x0000000506057211 */ /* 0x000fc600078030ff */
[----:B------:R-:W-:Y:S01]  /*0520*/  IMAD.X R11, RZ, RZ, R11, P1 ;  /* 0x000000ffff0b7224 */ /* 0x000fe200008e060b */
[----:B------:R-:W-:Y:S01]  /*0530*/  LEA.HI.X R4, R6, R4, R7, 0x6, P0 ;  /* 0x0000000406047211 */ /* 0x000fe200000f3407 */
[----:B---3--:R-:W-:-:S08]  /*0540*/  DFMA R12, R14, R16, R12 ;  /* 0x000000100e0c722b */ /* 0x008fd0000000000c */
[----:B----4-:R-:W-:Y:S01]  /*0550*/  DFMA R26, R24, R26, R12 ;  /* 0x0000001a181a722b */ /* 0x010fe2000000000c */
[----:B------:R-:W-:Y:S10]  /*0560*/  BRA.U UP0, `(.L_x_23) ;  /* 0xfffffffd003c7547 */ /* 0x000ff4000b83ffff */
.L_x_22:
[----:B------:R-:W-:Y:S05]  /*0570*/  BRA.U !UP1, `(.L_x_21) ;  /* 0x0000000509447547 */ /* 0x000fea000b800000 */
[----:B------:R-:W-:Y:S02]  /*0580*/  ULOP3.LUT UR6, UR8, 0x7, URZ, 0xc0, !UPT ;  /* 0x0000000708067892 */ /* 0x000fe4000f8ec0ff */
[----:B------:R-:W-:Y:S02]  /*0590*/  ULOP3.LUT UP1, UR9, UR8, 0x3, URZ, 0xc0, !UPT ;  /* 0x0000000308097892 */ /* 0x000fe4000f82c0ff */
[----:B------:R-:W-:-:S04]  /*05a0*/  UIADD3 UR6, UP0, UPT, UR6, -0x1, URZ ;  /* 0xffffffff06067890 */ /* 0x000fc8000ff1e0ff */
[----:B------:R-:W-:Y:S02]  /*05b0*/  UIADD3.X UR7, UPT, UPT, URZ, -0x1, URZ, UP0, !UPT ;  /* 0xffffffffff077890 */ /* 0x000fe400087fe4ff */
[----:B------:R-:W-:-:S04]  /*05c0*/  UISETP.GE.U32.AND UP0, UPT, UR6, 0x3, UPT ;  /* 0x000000030600788c */ /* 0x000fc8000bf06070 */
[----:B------:R-:W-:-:S09]  /*05d0*/  UISETP.GE.U32.AND.EX UP0, UPT, UR7, URZ, UPT, UP0 ;  /* 0x000000ff0700728c */ /* 0x000fd2000bf06100 */
[----:B------:R-:W-:Y:S05]  /*05e0*/  BRA.U !UP0, `(.L_x_24) ;  /* 0x0000000108847547 */ /* 0x000fea000b800000 */
[----:B------:R-:W0:Y:S01]  /*05f0*/  LDCU.64 UR6, c[0x0][0x380] ;  /* 0x00007000ff0677ac */ /* 0x000e220008000a00 */
[----:B------:R-:W-:Y:S01]  /*0600*/  IMAD R5, R7, UR4, RZ ;  /* 0x0000000407057c24 */ /* 0x000fe2000f8e02ff */
[C-C-:B------:R-:W-:Y:S01]  /*0610*/  SHF.L.U64.HI R19, R6.reuse, 0x3, R7.reuse ;  /* 0x0000000306137819 */ /* 0x140fe20000010207 */
[----:B------:R-:W-:-:S04]  /*0620*/  IMAD.WIDE.U32 R2, R6, UR4, R6 ;  /* 0x0000000406027c25 */ /* 0x000fc8000f8e0006 */
[----:B------:R-:W-:Y:S01]  /*0630*/  IMAD R5, R6, UR5, R5 ;  /* 0x0000000506057c24 */ /* 0x000fe2000f8e0205 */
[----:B------:R-:W-:Y:S01]  /*0640*/  LEA R20, P0, R2, R8, 0x3 ;  /* 0x0000000802147211 */ /* 0x000fe200078018ff */
[----:B------:R-:W-:Y:S02]  /*0650*/  IMAD.SHL.U32 R15, R6, 0x8, RZ ;  /* 0x00000008060f7824 */ /* 0x000fe400078e00ff */
[----:B------:R-:W-:-:S05]  /*0660*/  IMAD.IADD R3, R3, 0x1, R5 ;  /* 0x0000000103037824 */ /* 0x000fca00078e0205 */
[----:B------:R-:W-:Y:S01]  /*0670*/  LEA.HI.X R21, R2, R9, R3, 0x3, P0 ;  /* 0x0000000902157211 */ /* 0x000fe200000f1c03 */
[----:B0-----:R-:W-:Y:S01]  /*0680*/  ULEA UR6, UP0, UR4, UR6, 0x3 ;  /* 0x0000000604067291 */ /* 0x001fe2000f8018ff */
[----:B------:R-:W-:-:S03]  /*0690*/  IADD3 R28, P0, PT, R20, R15, RZ ;  /* 0x0000000f141c7210 */ /* 0x000fc60007f1e0ff */
[----:B------:R-:W2:Y:S01]  /*06a0*/  LDG.E.64 R2, desc[UR10][R20.64] ;  /* 0x0000000a14027981 */ /* 0x000ea2000c1e1b00 */
[----:B------:R-:W-:Y:S01]  /*06b0*/  ULEA.HI.X UR7, UR4, UR7, UR5, 0x3, UP0 ;  /* 0x0000000704077291 */ /* 0x000fe200080f1c05 */
[----:B------:R-:W-:-:S05]  /*06c0*/  IMAD.U32 R22, RZ, RZ, UR6 ;  /* 0x00000006ff167e24 */ /* 0x000fca000f8e00ff */
[----:B------:R-:W-:Y:S02]  /*06d0*/  IMAD.U32 R23, RZ, RZ, UR7 ;  /* 0x00000007ff177e24 */ /* 0x000fe4000f8e00ff */
[----:B------:R-:W-:-:S03]  /*06e0*/  IMAD.X R29, R21, 0x1, R19, P0 ;  /* 0x00000001151d7824 */ /* 0x000fc600000e0613 */
[----:B------:R-:W2:Y:S01]  /*06f0*/  LDG.E.64 R4, desc[UR10][R22.64] ;  /* 0x0000000a16047981 */ /* 0x000ea2000c1e1b00 */
[----:B------:R-:W-:-:S03]  /*0700*/  IADD3 R24, P0, PT, R28, R15, RZ ;  /* 0x0000000f1c187210 */ /* 0x000fc60007f1e0ff */
[----:B------:R-:W3:Y:S04]  /*0710*/  LDG.E.64 R10, desc[UR10][R22.64+0x8] ;  /* 0x0000080a160a7981 */ /* 0x000ee8000c1e1b00 */
[----:B------:R-:W3:Y:S01]  /*0720*/  LDG.E.64 R12, desc[UR10][R28.64] ;  /* 0x0000000a1c0c7981 */ /* 0x000ee2000c1e1b00 */
[--C-:B------:R-:W-:Y:S01]  /*0730*/  IMAD.X R25, R29, 0x1, R19.reuse, P0 ;  /* 0x000000011d197824 */ /* 0x100fe200000e0613 */
[----:B------:R-:W-:Y:S02]  /*0740*/  IADD3 R18, P0, PT, R24, R15, RZ ;  /* 0x0000000f18127210 */ /* 0x000fe40007f1e0ff */
[----:B------:R-:W4:Y:S04]  /*0750*/  LDG.E.64 R14, desc[UR10][R22.64+0x10] ;  /* 0x0000100a160e7981 */ /* 0x000f28000c1e1b00 */
[----:B------:R-:W4:Y:S01]  /*0760*/  LDG.E.64 R16, desc[UR10][R24.64] ;  /* 0x0000000a18107981 */ /* 0x000f22000c1e1b00 */
[----:B------:R-:W-:-:S03]  /*0770*/  IMAD.X R19, R25, 0x1, R19, P0 ;  /* 0x0000000119137824 */ /* 0x000fc600000e0613 */
[----:B------:R-:W4:Y:S04]  /*0780*/  LDG.E.64 R20, desc[UR10][R22.64+0x18] ;  /* 0x0000180a16147981 */ /* 0x000f28000c1e1b00 */
[----:B------:R-:W4:Y:S01]  /*0790*/  LDG.E.64 R18, desc[UR10][R18.64] ;  /* 0x0000000a12127981 */ /* 0x000f22000c1e1b00 */
[----:B------:R-:W-:-:S04]  /*07a0*/  UIADD3 UR4, UP0, UPT, UR4, 0x4, URZ ;  /* 0x0000000404047890 */ /* 0x000fc8000ff1e0ff */
[----:B------:R-:W-:Y:S01]  /*07b0*/  UIADD3.X UR5, UPT, UPT, URZ, UR5, URZ, UP0, !UPT ;  /* 0x00000005ff057290 */ /* 0x000fe200087fe4ff */
[----:B--2--5:R-:W-:-:S08]  /*07c0*/  DFMA R2, R2, R4, R26 ;  /* 0x000000040202722b */ /* 0x024fd0000000001a */
[----:B---3--:R-:W-:-:S08]  /*07d0*/  DFMA R2, R12, R10, R2 ;  /* 0x0000000a0c02722b */ /* 0x008fd00000000002 */
[----:B----4-:R-:W-:-:S08]  /*07e0*/  DFMA R2, R16, R14, R2 ;  /* 0x0000000e1002722b */ /* 0x010fd00000000002 */
[----:B------:R-:W-:-:S11]  /*07f0*/  DFMA R26, R18, R20, R2 ;  /* 0x00000014121a722b */ /* 0x000fd60000000002 */
.L_x_24:
[----:B------:R-:W-:Y:S05]  /*0800*/  BRA.U !UP1, `(.L_x_21) ;  /* 0x0000000109a07547 */ /* 0x000fea000b800000 */
[----:B------:R-:W-:Y:S02]  /*0810*/  UISETP.NE.AND UP1, UPT, UR9, 0x1, UPT ;  /* 0x000000010900788c */ /* 0x000fe4000bf25270 */
[----:B------:R-:W-:-:S04]  /*0820*/  ULOP3.LUT UR6, UR8, 0x1, URZ, 0xc0, !UPT ;  /* 0x0000000108067892 */ /* 0x000fc8000f8ec0ff */
[----:B------:R-:W-:-:S03]  /*0830*/  UISETP.NE.U32.AND UP0, UPT, UR6, 0x1, UPT ;  /* 0x000000010600788c */ /* 0x000fc6000bf05070 */
[----:B------:R-:W-:Y:S08]  /*0840*/  BRA.U !UP1, `(.L_x_25) ;  /* 0x0000000109547547 */ /* 0x000ff0000b800000 */
[----:B------:R-:W0:Y:S01]  /*0850*/  LDCU.64 UR6, c[0x0][0x380] ;  /* 0x00007000ff0677ac */ /* 0x000e220008000a00 */
[----:B------:R-:W-:Y:S02]  /*0860*/  IMAD R5, R7, UR4, RZ ;  /* 0x0000000407057c24 */ /* 0x000fe4000f8e02ff */
[----:B------:R-:W-:-:S04]  /*0870*/  IMAD.WIDE.U32 R2, R6, UR4, R6 ;  /* 0x0000000406027c25 */ /* 0x000fc8000f8e0006 */
[----:B------:R-:W-:Y:S01]  /*0880*/  IMAD R5, R6, UR5, R5 ;  /* 0x0000000506057c24 */ /* 0x000fe2000f8e0205 */
[----:B------:R-:W-:-:S03]  /*0890*/  LEA R4, P0, R2, R8, 0x3 ;  /* 0x0000000802047211 */ /* 0x000fc600078018ff */
[----:B------:R-:W-:-:S05]  /*08a0*/  IMAD.IADD R5, R3, 0x1, R5 ;  /* 0x0000000103057824 */ /* 0x000fca00078e0205 */
[----:B------:R-:W-:Y:S01]  /*08b0*/  LEA.HI.X R5, R2, R9, R5, 0x3, P0 ;  /* 0x0000000902057211 */ /* 0x000fe200000f1c05 */
[----:B0-----:R-:W-:Y:S01]  /*08c0*/  ULEA UR6, UP1, UR4, UR6, 0x3 ;  /* 0x0000000604067291 */ /* 0x001fe2000f8218ff */
[----:B------:R-:W-:-:S03]  /*08d0*/  LEA R2, P0, R6, R4, 0x3 ;  /* 0x0000000406027211 */ /* 0x000fc600078018ff */
[----:B------:R-:W2:Y:S01]  /*08e0*/  LDG.E.64 R10, desc[UR10][R4.64] ;  /* 0x0000000a040a7981 */ /* 0x000ea2000c1e1b00 */
[----:B------:R-:W-:Y:S01]  /*08f0*/  ULEA.HI.X UR7, UR4, UR7, UR5, 0x3, UP1 ;  /* 0x0000000704077291 */ /* 0x000fe200088f1c05 */
[----:B------:R-:W-:-:S05]  /*0900*/  IMAD.U32 R12, RZ, RZ, UR6 ;  /* 0x00000006ff0c7e24 */ /* 0x000fca000f8e00ff */
[----:B------:R-:W-:Y:S01]  /*0910*/  IMAD.U32 R13, RZ, RZ, UR7 ;  /* 0x00000007ff0d7e24 */ /* 0x000fe2000f8e00ff */
[----:B------:R-:W-:-:S04]  /*0920*/  LEA.HI.X R3, R6, R5, R7, 0x3, P0 ;  /* 0x0000000506037211 */ /* 0x000fc800000f1c07 */
[----:B------:R-:W2:Y:S04]  /*0930*/  LDG.E.64 R14, desc[UR10][R12.64] ;  /* 0x0000000a0c0e7981 */ /* 0x000ea8000c1e1b00 */
[----:B------:R-:W3:Y:S04]  /*0940*/  LDG.E.64 R16, desc[UR10][R12.64+0x8] ;  /* 0x0000080a0c107981 */ /* 0x000ee8000c1e1b00 */
[----:B------:R-:W3:Y:S01]  /*0950*/  LDG.E.64 R2, desc[UR10][R2.64] ;  /* 0x0000000a02027981 */ /* 0x000ee2000c1e1b00 */
[----:B------:R-:W-:-:S04]  /*0960*/  UIADD3 UR4, UP1, UPT, UR4, 0x2, URZ ;  /* 0x0000000204047890 */ /* 0x000fc8000ff3e0ff */
[----:B------:R-:W-:Y:S01]  /*0970*/  UIADD3.X UR5, UPT, UPT, URZ, UR5, URZ, UP1, !UPT ;  /* 0x00000005ff057290 */ /* 0x000fe20008ffe4ff */
[----:B--2--5:R-:W-:-:S08]  /*0980*/  DFMA R10, R10, R14, R26 ;  /* 0x0000000e0a0a722b */ /* 0x024fd0000000001a */
[----:B---3--:R-:W-:-:S11]  /*0990*/  DFMA R26, R16, R2, R10 ;  /* 0x00000002101a722b */ /* 0x008fd6000000000a */
.L_x_25:
[----:B------:R-:W-:Y:S05]  /*09a0*/  BRA.U UP0, `(.L_x_21) ;  /* 0x0000000100387547 */ /* 0x000fea000b800000 */
[----:B------:R-:W0:Y:S01]  /*09b0*/  LDCU.64 UR6, c[0x0][0x380] ;  /* 0x00007000ff0677ac */ /* 0x000e220008000a00 */
[----:B------:R-:W-:Y:S02]  /*09c0*/  IMAD R5, R7, UR4, RZ ;  /* 0x0000000407057c24 */ /* 0x000fe4000f8e02ff */
[----:B------:R-:W-:-:S04]  /*09d0*/  IMAD.WIDE.U32 R2, R6, UR4, R6 ;  /* 0x0000000406027c25 */ /* 0x000fc8000f8e0006 */
[----:B------:R-:W-:Y:S01]  /*09e0*/  IMAD R5, R6, UR5, R5 ;  /* 0x0000000506057c24 */ /* 0x000fe2000f8e0205 */
[----:B------:R-:W-:-:S03]  /*09f0*/  LEA R6, P0, R2, R8, 0x3 ;  /* 0x0000000802067211 */ /* 0x000fc600078018ff */
[----:B------:R-:W-:-:S05]  /*0a00*/  IMAD.IADD R3, R3, 0x1, R5 ;  /* 0x0000000103037824 */ /* 0x000fca00078e0205 */
[----:B------:R-:W-:Y:S01]  /*0a10*/  LEA.HI.X R7, R2, R9, R3, 0x3, P0 ;  /* 0x0000000902077211 */ /* 0x000fe200000f1c03 */
[----:B0-----:R-:W-:-:S04]  /*0a20*/  ULEA UR6, UP0, UR4, UR6, 0x3 ;  /* 0x0000000604067291 */ /* 0x001fc8000f8018ff */
[----:B------:R-:W2:Y:S01]  /*0a30*/  LDG.E.64 R2, desc[UR10][R6.64] ;  /* 0x0000000a06027981 */ /* 0x000ea2000c1e1b00 */
[----:B------:R-:W-:Y:S01]  /*0a40*/  ULEA.HI.X UR4, UR4, UR7, UR5, 0x3, UP0 ;  /* 0x0000000704047291 */ /* 0x000fe200080f1c05 */
[----:B------:R-:W-:-:S05]  /*0a50*/  IMAD.U32 R4, RZ, RZ, UR6 ;  /* 0x00000006ff047e24 */ /* 0x000fca000f8e00ff */
[----:B------:R-:W-:-:S06]  /*0a60*/  IMAD.U32 R5, RZ, RZ, UR4 ;  /* 0x00000004ff057e24 */ /* 0x000fcc000f8e00ff */
[----:B------:R-:W2:Y:S02]  /*0a70*/  LDG.E.64 R4, desc[UR10][R4.64] ;  /* 0x0000000a04047981 */ /* 0x000ea4000c1e1b00 */
[----:B--2--5:R-:W-:-:S11]  /*0a80*/  DFMA R26, R2, R4, R26 ;  /* 0x00000004021a722b */ /* 0x024fd6000000001a */
.L_x_21:
[----:B------:R-:W0:Y:S01]  /*0a90*/  LDCU UR4, c[0x0][0x3a8] ;  /* 0x00007500ff0477ac */ /* 0x000e220008000800 */
[----:B-----5:R-:W-:Y:S01]  /*0aa0*/  DSETP.GTU.AND P1, PT, R26, RZ, PT ;  /* 0x000000ff1a00722a */ /* 0x020fe20003f2c000 */
[----:B------:R-:W1:Y:S05]  /*0ab0*/  LDCU.64 UR6, c[0x0][0x390] ;  /* 0x00007200ff0677ac */ /* 0x000e6a0008000a00 */
[----:B------:R-:W-:Y:S02]  /*0ac0*/  FSEL R3, R26, RZ, P1 ;  /* 0x000000ff1a037208 */ /* 0x000fe40000800000 */
[----:B------:R-:W-:Y:S02]  /*0ad0*/  FSEL R5, R27, RZ, P1 ;  /* 0x000000ff1b057208 */ /* 0x000fe40000800000 */
[----:B0-----:R-:W-:-:S02]  /*0ae0*/  ISETP.LT.AND P0, PT, RZ, UR4, PT ;  /* 0x00000004ff007c0c */ /* 0x001fc4000bf01270 */
[C---:B-1----:R-:W-:Y:S02]  /*0af0*/  LEA R4, P1, R0.reuse, UR6, 0x3 ;  /* 0x0000000600047c11 */ /* 0x042fe4000f8218ff */
[----:B------:R-:W-:Y:S02]  /*0b00*/  FSEL R2, R3, R26, P0 ;  /* 0x0000001a03027208 */ /* 0x000fe40000000000 */
[----:B------:R-:W-:Y:S02]  /*0b10*/  FSEL R3, R5, R27, P0 ;  /* 0x0000001b05037208 */ /* 0x000fe40000000000 */
[----:B------:R-:W-:-:S05]  /*0b20*/  LEA.HI.X R5, R0, UR7, RZ, 0x3, P1 ;  /* 0x0000000700057c11 */ /* 0x000fca00088f1cff */
[----:B------:R-:W-:Y:S01]  /*0b30*/  STG.E.64 desc[UR10][R4.64], R2 ;  /* 0x0000000204007986 */ /* 0x000fe2000c101b0a */
[----:B------:R-:W-:Y:S05]  /*0b40*/  EXIT ;  /* 0x000000000000794d */ /* 0x000fea0003800000 */
.L_x_26:
        /* <DEDUP_REMOVED lines=11> */
.L_x_31:


//--------------------- .nv.shared.reserved.0     --------------------------
	.section	.nv.shared.reserved.0,"aw",@nobits
	.weak		__nv_reservedSMEM_offset_0_alias
	.size		__nv_reservedSMEM_offset_0_alias, 0, 64
	.other		__nv_reservedSMEM_offset_0_alias,@"STO_CUDA_RESERVED_SHARED STV_DEFAULT"
__nv_reservedSMEM_offset_0_alias:
	.zero		0
	.zero		64


//--------------------- .nv.constant0._Z12update_paramPdS_idi --------------------------
	.section	.nv.constant0._Z12update_paramPdS_idi,"a",@progbits
	.sectionflags	@""
	.align	4
.nv.constant0._Z12update_paramPdS_idi:
	.zero		932


//--------------------- .nv.constant0._Z14backward_part2PdiS_iS_S_id --------------------------
	.section	.nv.constant0._Z14backward_part2PdiS_iS_S_id,"a",@progbits
	.sectionflags	@""
	.align	4
.nv.constant0._Z14backward_part2PdiS_iS_S_id:
	.zero		960


//--------------------- .nv.constant0._Z14backward_part1PdiS_iS_S_id --------------------------
	.section	.nv.constant0._Z14backward_part1PdiS_iS_S_id,"a",@progbits
	.sectionflags	@""
	.align	4
.nv.constant0._Z14backward_part1PdiS_iS_S_id:
	.zero		960


//--------------------- .nv.constant0._Z7forwardPdiS_iS_i --------------------------
	.section	.nv.constant0._Z7forwardPdiS_iS_i,"a",@progbits
	.sectionflags	@""
	.align	4
.nv.constant0._Z7forwardPdiS_iS_i:
	.zero		940


//--------------------- SYMBOLS --------------------------

	.type		.nv.reservedSmem.offset0,@object
	.size		.nv.reservedSmem.offset0,0x4
